	.target	sm_100a

	.elftype	@"ET_EXEC"


//--------------------- .note.nv.tkinfo           --------------------------
	.section	.note.nv.tkinfo,"",@"SHT_NOTE"
	.sectionflags	@"SHF_NOTE_NV_TKINFO"
	.tkinfo
        /*0018*/ 	.word	0x00000002
        /*0030*/ 	.string	""
        /*0030*/ 	.string	"ptxas"
        /*0030*/ 	.string	"Cuda compilation tools, release 13.0, V13.0.88"
        /*0030*/ 	.string	"Build cuda_13.0.r13.0/compiler.36424714_0"
        /*0030*/ 	.string	"-arch sm_100a -m 64 "



//--------------------- .note.nv.cuinfo           --------------------------
	.section	.note.nv.cuinfo,"",@"SHT_NOTE"
	.sectionflags	@"SHF_NOTE_NV_CUINFO"
        /*0018*/ 	.short	0x0002
        /*001a*/ 	.short	0x0064
        /*001c*/ 	.short	0x0082
	.zero		2


//--------------------- .nv.info                  --------------------------
	.section	.nv.info,"",@"SHT_CUDA_INFO"
	.align	4


	//----- nvinfo : EIATTR_REGCOUNT
	.align		4
        /*0000*/ 	.byte	0x04, 0x2f
        /*0002*/ 	.short	(.L_19 - .L_18)
	.align		4
.L_18:
        /*0004*/ 	.word	index@(_ZN7cutlass13device_kernelINS_4gemm6kernel13GemmUniversalIN4cute5tupleIJiiiiEEENS1_10collective13CollectiveMmaINS1_35MainloopSm100TmaUmmaWarpSpecializedILi3ELi2ELi4ENS5_IJNS4_1CILi4EEESB_NSA_ILi1EEEEEEEENS5_IJNSA_ILi64EEESF_NSA_ILi128EEEEEENS_10tfloat32_tENS5_IJlSC_lEEESI_SJ_NS4_8TiledMMAINS4_8MMA_AtomIJNS4_17SM100_MMA_TF32_SSISI_SI_fLi64ELi64ELNS4_4UMMA5MajorE0ELSO_0ELNSN_7ScaleInE0ELSP_0EEEEEENS4_6LayoutINS5_IJSC_SC_SC_EEENS5_IJNSA_ILi0EEESU_SU_EEEEENS5_IJNS4_10UnderscoreESX_SX_EEEEENS4_23SM90_TMA_LOAD_MULTICASTENS4_14ComposedLayoutINS4_7SwizzleILi3ELi4ELi3EEENS4_18smem_ptr_flag_bitsILi32EEENSS_INS5_IJNSA_ILi8EEENSA_ILi32EEEEEENS5_IJS17_SC_EEEEEEEvNS4_8identityES10_S1B_vS1C_EENS_8epilogue10collective18CollectiveEpilogueINS1E_23Sm100TmaWarpSpecializedILi3ELi2ELi16ELb1ELb0EEEJSH_NS5_IJNSS_ISF_SC_EENSS_IS17_SC_EEEEESI_SJ_SI_SJ_NS1E_6fusion15FusionCallbacksIS1I_NS1M_17LinearCombinationISI_fSI_fLNS_15FloatRoundStyleE2EEESH_S1L_JEEENS4_5SM1004TMEM4LOAD26SM100_TMEM_LOAD_16dp128b8xENS4_13SM90_TMA_LOADES1B_NS4_17SM75_U32x4_LDSM_NENS4_14SM90_TMA_STOREES1B_NS4_17SM90_U32x4_STSM_NENS4_39AutoVectorizingCopyWithAssumedAlignmentILi128EEEEEEvvEEEEvNT_6ParamsE)
        /*0008*/ 	.word	0x00000056


	//----- nvinfo : EIATTR_FRAME_SIZE
	.align		4
.L_19:
        /*000c*/ 	.byte	0x04, 0x11
        /*000e*/ 	.short	(.L_21 - .L_20)
	.align		4
.L_20:
        /*0010*/ 	.word	index@($__internal_2_$__cuda_sm10x_tcgen05_guardrail_trap_unallocated_columns_being_dealloced)
        /*0014*/ 	.word	0x00000000


	//----- nvinfo : EIATTR_FRAME_SIZE
	.align		4
.L_21:
        /*0018*/ 	.byte	0x04, 0x11
        /*001a*/ 	.short	(.L_23 - .L_22)
	.align		4
.L_22:
        /*001c*/ 	.word	index@($__internal_1_$__cuda_sm10x_tcgen05_guardrail_trap_phase_invalid_during_alloc)
        /*0020*/ 	.word	0x00000000


	//----- nvinfo : EIATTR_FRAME_SIZE
	.align		4
.L_23:
        /*0024*/ 	.byte	0x04, 0x11
        /*0026*/ 	.short	(.L_25 - .L_24)
	.align		4
.L_24:
        /*0028*/ 	.word	index@($__internal_0_$__cuda_sm10x_tcgen05_guardrail_trap_col_being_dealloced_not_returned_by_alloc)
        /*002c*/ 	.word	0x00000000


	//----- nvinfo : EIATTR_FRAME_SIZE
	.align		4
.L_25:
        /*0030*/ 	.byte	0x04, 0x11
        /*0032*/ 	.short	(.L_27 - .L_26)
	.align		4
.L_26:
        /*0034*/ 	.word	index@(_ZN7cutlass13device_kernelINS_4gemm6kernel13GemmUniversalIN4cute5tupleIJiiiiEEENS1_10collective13CollectiveMmaINS1_35MainloopSm100TmaUmmaWarpSpecializedILi3ELi2ELi4ENS5_IJNS4_1CILi4EEESB_NSA_ILi1EEEEEEEENS5_IJNSA_ILi64EEESF_NSA_ILi128EEEEEENS_10tfloat32_tENS5_IJlSC_lEEESI_SJ_NS4_8TiledMMAINS4_8MMA_AtomIJNS4_17SM100_MMA_TF32_SSISI_SI_fLi64ELi64ELNS4_4UMMA5MajorE0ELSO_0ELNSN_7ScaleInE0ELSP_0EEEEEENS4_6LayoutINS5_IJSC_SC_SC_EEENS5_IJNSA_ILi0EEESU_SU_EEEEENS5_IJNS4_10UnderscoreESX_SX_EEEEENS4_23SM90_TMA_LOAD_MULTICASTENS4_14ComposedLayoutINS4_7SwizzleILi3ELi4ELi3EEENS4_18smem_ptr_flag_bitsILi32EEENSS_INS5_IJNSA_ILi8EEENSA_ILi32EEEEEENS5_IJS17_SC_EEEEEEEvNS4_8identityES10_S1B_vS1C_EENS_8epilogue10collective18CollectiveEpilogueINS1E_23Sm100TmaWarpSpecializedILi3ELi2ELi16ELb1ELb0EEEJSH_NS5_IJNSS_ISF_SC_EENSS_IS17_SC_EEEEESI_SJ_SI_SJ_NS1E_6fusion15FusionCallbacksIS1I_NS1M_17LinearCombinationISI_fSI_fLNS_15FloatRoundStyleE2EEESH_S1L_JEEENS4_5SM1004TMEM4LOAD26SM100_TMEM_LOAD_16dp128b8xENS4_13SM90_TMA_LOADES1B_NS4_17SM75_U32x4_LDSM_NENS4_14SM90_TMA_STOREES1B_NS4_17SM90_U32x4_STSM_NENS4_39AutoVectorizingCopyWithAssumedAlignmentILi128EEEEEEvvEEEEvNT_6ParamsE)
        /*0038*/ 	.word	0x00000000


	//----- nvinfo : EIATTR_MIN_STACK_SIZE
	.align		4
.L_27:
        /*003c*/ 	.byte	0x04, 0x12
        /*003e*/ 	.short	(.L_29 - .L_28)
	.align		4
.L_28:
        /*0040*/ 	.word	index@(_ZN7cutlass13device_kernelINS_4gemm6kernel13GemmUniversalIN4cute5tupleIJiiiiEEENS1_10collective13CollectiveMmaINS1_35MainloopSm100TmaUmmaWarpSpecializedILi3ELi2ELi4ENS5_IJNS4_1CILi4EEESB_NSA_ILi1EEEEEEEENS5_IJNSA_ILi64EEESF_NSA_ILi128EEEEEENS_10tfloat32_tENS5_IJlSC_lEEESI_SJ_NS4_8TiledMMAINS4_8MMA_AtomIJNS4_17SM100_MMA_TF32_SSISI_SI_fLi64ELi64ELNS4_4UMMA5MajorE0ELSO_0ELNSN_7ScaleInE0ELSP_0EEEEEENS4_6LayoutINS5_IJSC_SC_SC_EEENS5_IJNSA_ILi0EEESU_SU_EEEEENS5_IJNS4_10UnderscoreESX_SX_EEEEENS4_23SM90_TMA_LOAD_MULTICASTENS4_14ComposedLayoutINS4_7SwizzleILi3ELi4ELi3EEENS4_18smem_ptr_flag_bitsILi32EEENSS_INS5_IJNSA_ILi8EEENSA_ILi32EEEEEENS5_IJS17_SC_EEEEEEEvNS4_8identityES10_S1B_vS1C_EENS_8epilogue10collective18CollectiveEpilogueINS1E_23Sm100TmaWarpSpecializedILi3ELi2ELi16ELb1ELb0EEEJSH_NS5_IJNSS_ISF_SC_EENSS_IS17_SC_EEEEESI_SJ_SI_SJ_NS1E_6fusion15FusionCallbacksIS1I_NS1M_17LinearCombinationISI_fSI_fLNS_15FloatRoundStyleE2EEESH_S1L_JEEENS4_5SM1004TMEM4LOAD26SM100_TMEM_LOAD_16dp128b8xENS4_13SM90_TMA_LOADES1B_NS4_17SM75_U32x4_LDSM_NENS4_14SM90_TMA_STOREES1B_NS4_17SM90_U32x4_STSM_NENS4_39AutoVectorizingCopyWithAssumedAlignmentILi128EEEEEEvvEEEEvNT_6ParamsE)
        /*0044*/ 	.word	0x00000000
.L_29:


//--------------------- .nv.compat                --------------------------
	.section	.nv.compat,"",@"SHT_CUDA_COMPAT_INFO"
	.align	4
        /*0000*/ 	.byte	0x02, 0x09, 0x01, 0x00, 0x02, 0x02, 0x02, 0x00, 0x02, 0x05, 0x05, 0x00, 0x03, 0x07, 0x01, 0x01
        /*0010*/ 	.byte	0x02, 0x03, 0x01, 0x00, 0x02, 0x06, 0x01, 0x00, 0x04, 0x0b, 0x08, 0x00, 0x09, 0x00, 0x00, 0x00
        /*0020*/ 	.byte	0x00, 0x00, 0x00, 0x00


//--------------------- .nv.info._ZN7cutlass13device_kernelINS_4gemm6kernel13GemmUniversalIN4cute5tupleIJiiiiEEENS1_10collective13CollectiveMmaINS1_35MainloopSm100TmaUmmaWarpSpecializedILi3ELi2ELi4ENS5_IJNS4_1CILi4EEESB_NSA_ILi1EEEEEEEENS5_IJNSA_ILi64EEESF_NSA_ILi128EEEEEENS_10tfloat32_tENS5_IJlSC_lEEESI_SJ_NS4_8TiledMMAINS4_8MMA_AtomIJNS4_17SM100_MMA_TF32_SSISI_SI_fLi64ELi64ELNS4_4UMMA5MajorE0ELSO_0ELNSN_7ScaleInE0ELSP_0EEEEEENS4_6LayoutINS5_IJSC_SC_SC_EEENS5_IJNSA_ILi0EEESU_SU_EEEEENS5_IJNS4_10UnderscoreESX_SX_EEEEENS4_23SM90_TMA_LOAD_MULTICASTENS4_14ComposedLayoutINS4_7SwizzleILi3ELi4ELi3EEENS4_18smem_ptr_flag_bitsILi32EEENSS_INS5_IJNSA_ILi8EEENSA_ILi32EEEEEENS5_IJS17_SC_EEEEEEEvNS4_8identityES10_S1B_vS1C_EENS_8epilogue10collective18CollectiveEpilogueINS1E_23Sm100TmaWarpSpecializedILi3ELi2ELi16ELb1ELb0EEEJSH_NS5_IJNSS_ISF_SC_EENSS_IS17_SC_EEEEESI_SJ_SI_SJ_NS1E_6fusion15FusionCallbacksIS1I_NS1M_17LinearCombinationISI_fSI_fLNS_15FloatRoundStyleE2EEESH_S1L_JEEENS4_5SM1004TMEM4LOAD26SM100_TMEM_LOAD_16dp128b8xENS4_13SM90_TMA_LOADES1B_NS4_17SM75_U32x4_LDSM_NENS4_14SM90_TMA_STOREES1B_NS4_17SM90_U32x4_STSM_NENS4_39AutoVectorizingCopyWithAssumedAlignmentILi128EEEEEEvvEEEEvNT_6ParamsE --------------------------
	.section	.nv.info._ZN7cutlass13device_kernelINS_4gemm6kernel13GemmUniversalIN4cute5tupleIJiiiiEEENS1_10collective13CollectiveMmaINS1_35MainloopSm100TmaUmmaWarpSpecializedILi3ELi2ELi4ENS5_IJNS4_1CILi4EEESB_NSA_ILi1EEEEEEEENS5_IJNSA_ILi64EEESF_NSA_ILi128EEEEEENS_10tfloat32_tENS5_IJlSC_lEEESI_SJ_NS4_8TiledMMAINS4_8MMA_AtomIJNS4_17SM100_MMA_TF32_SSISI_SI_fLi64ELi64ELNS4_4UMMA5MajorE0ELSO_0ELNSN_7ScaleInE0ELSP_0EEEEEENS4_6LayoutINS5_IJSC_SC_SC_EEENS5_IJNSA_ILi0EEESU_SU_EEEEENS5_IJNS4_10UnderscoreESX_SX_EEEEENS4_23SM90_TMA_LOAD_MULTICASTENS4_14ComposedLayoutINS4_7SwizzleILi3ELi4ELi3EEENS4_18smem_ptr_flag_bitsILi32EEENSS_INS5_IJNSA_ILi8EEENSA_ILi32EEEEEENS5_IJS17_SC_EEEEEEEvNS4_8identityES10_S1B_vS1C_EENS_8epilogue10collective18CollectiveEpilogueINS1E_23Sm100TmaWarpSpecializedILi3ELi2ELi16ELb1ELb0EEEJSH_NS5_IJNSS_ISF_SC_EENSS_IS17_SC_EEEEESI_SJ_SI_SJ_NS1E_6fusion15FusionCallbacksIS1I_NS1M_17LinearCombinationISI_fSI_fLNS_15FloatRoundStyleE2EEESH_S1L_JEEENS4_5SM1004TMEM4LOAD26SM100_TMEM_LOAD_16dp128b8xENS4_13SM90_TMA_LOADES1B_NS4_17SM75_U32x4_LDSM_NENS4_14SM90_TMA_STOREES1B_NS4_17SM90_U32x4_STSM_NENS4_39AutoVectorizingCopyWithAssumedAlignmentILi128EEEEEEvvEEEEvNT_6ParamsE,"",@"SHT_CUDA_INFO"
	.sectionflags	@""
	.align	4


	//----- nvinfo : EIATTR_CUDA_API_VERSION
	.align		4
        /*0000*/ 	.byte	0x04, 0x37
        /*0002*/ 	.short	(.L_31 - .L_30)
.L_30:
        /*0004*/ 	.word	0x00000082


	//----- nvinfo : EIATTR_KPARAM_INFO
	.align		4
.L_31:
        /*0008*/ 	.byte	0x04, 0x17
        /*000a*/ 	.short	(.L_33 - .L_32)
.L_32:
        /*000c*/ 	.word	0x00000000
        /*0010*/ 	.short	0x0000
        /*0012*/ 	.short	0x0000
        /*0014*/ 	.byte	0x00, 0xf0, 0x01, 0x20


	//----- nvinfo : EIATTR_AT_ENTRY_FRAGMENTS
	.align		4
.L_33:
        /*0018*/ 	.byte	0x04, 0x4f
        /*001a*/ 	.short	(.L_35 - .L_34)


	//   ....[0]....
.L_34:
        /*001c*/ 	.word	0x00000006


	//----- nvinfo : EIATTR_RESERVED_SMEM_USED
	.align		4
.L_35:
        /*0020*/ 	.byte	0x01, 0x41
	.zero		2


	//----- nvinfo : EIATTR_SPARSE_MMA_MASK
	.align		4
        /*0024*/ 	.byte	0x03, 0x50
        /*0026*/ 	.short	0x0000


	//----- nvinfo : EIATTR_TCGEN05_1CTA_USED
	.align		4
        /*0028*/ 	.byte	0x01, 0x51
	.zero		2


	//----- nvinfo : EIATTR_MAXREG_COUNT
	.align		4
        /*002c*/ 	.byte	0x03, 0x1b
        /*002e*/ 	.short	0x00ff


	//----- nvinfo : EIATTR_NUM_BARRIERS
	.align		4
        /*0030*/ 	.byte	0x02, 0x4c
        /*0032*/ 	.byte	0x07
	.zero		1


	//----- nvinfo : EIATTR_EXTERNS
	.align		4
        /*0034*/ 	.byte	0x04, 0x0f
        /*0036*/ 	.short	(.L_37 - .L_36)


	//   ....[0]....
	.align		4
.L_36:
        /*0038*/ 	.word	index@(__assertfail)


	//----- nvinfo : EIATTR_MERCURY_ISA_VERSION
	.align		4
.L_37:
        /*003c*/ 	.byte	0x03, 0x5f
        /*003e*/ 	.short	0x0101


	//----- nvinfo : EIATTR_INT_WARP_WIDE_INSTR_OFFSETS
	.align		4
        /*0040*/ 	.byte	0x04, 0x31
        /*0042*/ 	.short	(.L_39 - .L_38)


	//   ....[0]....
.L_38:
        /*0044*/ 	.word	0x000049a0


	//   ....[1]....
        /*0048*/ 	.word	0x000049c0


	//   ....[2]....
        /*004c*/ 	.word	0x000049f0


	//   ....[3]....
        /*0050*/ 	.word	0x000055c0


	//   ....[4]....
        /*0054*/ 	.word	0x00005640


	//   ....[5]....
        /*0058*/ 	.word	0x00005740


	//   ....[6]....
        /*005c*/ 	.word	0x00005850


	//----- nvinfo : EIATTR_COOP_GROUP_MASK_REGIDS
	.align		4
.L_39:
        /*0060*/ 	.byte	0x04, 0x29
        /*0062*/ 	.short	(.L_41 - .L_40)


	//   ....[0]....
.L_40:
        /*0064*/ 	.word	0xffffffff


	//   ....[1]....
        /*0068*/ 	.word	0xffffffff


	//   ....[2]....
        /*006c*/ 	.word	0xffffffff


	//   ....[3]....
        /*0070*/ 	.word	0xffffffff


	//   ....[4]....
        /*0074*/ 	.word	0xffffffff


	//   ....[5]....
        /*0078*/ 	.word	0xffffffff


	//   ....[6]....
        /*007c*/ 	.word	0xffffffff


	//   ....[7]....
        /*0080*/ 	.word	0xffffffff


	//   ....[8]....
        /*0084*/ 	.word	0xffffffff


	//   ....[9]....
        /*0088*/ 	.word	0xffffffff


	//   ....[10]....
        /*008c*/ 	.word	0xffffffff


	//   ....[11]....
        /*0090*/ 	.word	0xffffffff


	//   ....[12]....
        /*0094*/ 	.word	0xffffffff


	//   ....[13]....
        /*0098*/ 	.word	0xffffffff


	//----- nvinfo : EIATTR_COOP_GROUP_INSTR_OFFSETS
	.align		4
.L_41:
        /*009c*/ 	.byte	0x04, 0x28
        /*009e*/ 	.short	(.L_43 - .L_42)


	//   ....[0]....
.L_42:
        /*00a0*/ 	.word	0x00000080


	//   ....[1]....
        /*00a4*/ 	.word	0x000004e0


	//   ....[2]....
        /*00a8*/ 	.word	0x00000670


	//   ....[3]....
        /*00ac*/ 	.word	0x000007f0


	//   ....[4]....
        /*00b0*/ 	.word	0x000008f0


	//   ....[5]....
        /*00b4*/ 	.word	0x00000a60


	//   ....[6]....
        /*00b8*/ 	.word	0x00000c00


	//   ....[7]....
        /*00bc*/ 	.word	0x00000db0


	//   ....[8]....
        /*00c0*/ 	.word	0x000028a0


	//   ....[9]....
        /*00c4*/ 	.word	0x000036d0


	//   ....[10]....
        /*00c8*/ 	.word	0x000038e0


	//   ....[11]....
        /*00cc*/ 	.word	0x00003910


	//   ....[12]....
        /*00d0*/ 	.word	0x00004870


	//   ....[13]....
        /*00d4*/ 	.word	0x00004ab0


	//----- nvinfo : EIATTR_VRC_CTA_INIT_COUNT
	.align		4
.L_43:
        /*00d8*/ 	.byte	0x02, 0x4a
        /*00da*/ 	.byte	0x80
	.zero		1


	//----- nvinfo : EIATTR_SYSCALL_OFFSETS
	.align		4
        /*00dc*/ 	.byte	0x04, 0x46
        /*00de*/ 	.short	(.L_45 - .L_44)


	//   ....[0]....
.L_44:
        /*00e0*/ 	.word	0x00006550


	//   ....[1]....
        /*00e4*/ 	.word	0x00006640


	//   ....[2]....
        /*00e8*/ 	.word	0x00006ef0


	//   ....[3]....
        /*00ec*/ 	.word	0x00007950


	//----- nvinfo : EIATTR_MBARRIER_INSTR_OFFSETS
	.align		4
.L_45:
        /*00f0*/ 	.byte	0x04, 0x39
        /*00f2*/ 	.short	(.L_47 - .L_46)


	//   ....[0]....
.L_46:
        /*00f4*/ 	.word	0x00000600
        /*00f8*/ 	.word	0x000000ff
        /*00fc*/ 	.word	0x00000000
        /*0100*/ 	.short	0x0100
        /*0102*/ 	.byte	0x04
	.zero		1


	//   ....[1]....
        /*0104*/ 	.word	0x00000610
        /*0108*/ 	.word	0x000000ff
        /*010c*/ 	.word	0x00000018
        /*0110*/ 	.short	0x0100
        /*0112*/ 	.byte	0x04
	.zero		1


	//   ....[2]....
        /*0114*/ 	.word	0x00000620
        /*0118*/ 	.word	0x000000ff
        /*011c*/ 	.word	0x00000008
        /*0120*/ 	.short	0x0100
        /*0122*/ 	.byte	0x04
	.zero		1


	//   ....[3]....
        /*0124*/ 	.word	0x00000630
        /*0128*/ 	.word	0x000000ff
        /*012c*/ 	.word	0x00000020
        /*0130*/ 	.short	0x0100
        /*0132*/ 	.byte	0x04
	.zero		1


	//   ....[4]....
        /*0134*/ 	.word	0x00000640
        /*0138*/ 	.word	0x000000ff
        /*013c*/ 	.word	0x00000010
        /*0140*/ 	.short	0x0100
        /*0142*/ 	.byte	0x04
	.zero		1


	//   ....[5]....
        /*0144*/ 	.word	0x00000650
        /*0148*/ 	.word	0x000000ff
        /*014c*/ 	.word	0x00000028
        /*0150*/ 	.short	0x0100
        /*0152*/ 	.byte	0x04
	.zero		1


	//   ....[6]....
        /*0154*/ 	.word	0x00000780
        /*0158*/ 	.word	0x000000ff
        /*015c*/ 	.word	0x00000030
        /*0160*/ 	.short	0x0100
        /*0162*/ 	.byte	0x04
	.zero		1


	//   ....[7]....
        /*0164*/ 	.word	0x00000790
        /*0168*/ 	.word	0x000000ff
        /*016c*/ 	.word	0x00000048
        /*0170*/ 	.short	0x0100
        /*0172*/ 	.byte	0x04
	.zero		1


	//   ....[8]....
        /*0174*/ 	.word	0x000007a0
        /*0178*/ 	.word	0x000000ff
        /*017c*/ 	.word	0x00000038
        /*0180*/ 	.short	0x0100
        /*0182*/ 	.byte	0x04
	.zero		1


	//   ....[9]....
        /*0184*/ 	.word	0x000007b0
        /*0188*/ 	.word	0x000000ff
        /*018c*/ 	.word	0x00000050
        /*0190*/ 	.short	0x0100
        /*0192*/ 	.byte	0x04
	.zero		1


	//   ....[10]....
        /*0194*/ 	.word	0x000007c0
        /*0198*/ 	.word	0x000000ff
        /*019c*/ 	.word	0x00000040
        /*01a0*/ 	.short	0x0100
        /*01a2*/ 	.byte	0x04
	.zero		1


	//   ....[11]....
        /*01a4*/ 	.word	0x000007d0
        /*01a8*/ 	.word	0x000000ff
        /*01ac*/ 	.word	0x00000058
        /*01b0*/ 	.short	0x0100
        /*01b2*/ 	.byte	0x04
	.zero		1


	//   ....[12]....
        /*01b4*/ 	.word	0x000008c0
        /*01b8*/ 	.word	0x000000ff
        /*01bc*/ 	.word	0x00000060
        /*01c0*/ 	.short	0x0100
        /*01c2*/ 	.byte	0x06
	.zero		1


	//   ....[13]....
        /*01c4*/ 	.word	0x000008d0
        /*01c8*/ 	.word	0x000000ff
        /*01cc*/ 	.word	0x00000068
        /*01d0*/ 	.short	0x0100
        /*01d2*/ 	.byte	0x06
	.zero		1


	//   ....[14]....
        /*01d4*/ 	.word	0x00000a10
        /*01d8*/ 	.word	0x000000ff
        /*01dc*/ 	.word	0x00000070
        /*01e0*/ 	.short	0x0100
        /*01e2*/ 	.byte	0x06
	.zero		1


	//   ....[15]....
        /*01e4*/ 	.word	0x00000a20
        /*01e8*/ 	.word	0x000000ff
        /*01ec*/ 	.word	0x00000080
        /*01f0*/ 	.short	0x0100
        /*01f2*/ 	.byte	0x06
	.zero		1


	//   ....[16]....
        /*01f4*/ 	.word	0x00000a30
        /*01f8*/ 	.word	0x000000ff
        /*01fc*/ 	.word	0x00000078
        /*0200*/ 	.short	0x0100
        /*0202*/ 	.byte	0x06
	.zero		1


	//   ....[17]....
        /*0204*/ 	.word	0x00000a40
        /*0208*/ 	.word	0x000000ff
        /*020c*/ 	.word	0x00000088
        /*0210*/ 	.short	0x0100
        /*0212*/ 	.byte	0x06
	.zero		1


	//   ....[18]....
        /*0214*/ 	.word	0x00000b70
        /*0218*/ 	.word	0x000000ff
        /*021c*/ 	.word	0x00000090
        /*0220*/ 	.short	0x0100
        /*0222*/ 	.byte	0x04
	.zero		1


	//   ....[19]....
        /*0224*/ 	.word	0x00000b80
        /*0228*/ 	.word	0x000000ff
        /*022c*/ 	.word	0x000000b0
        /*0230*/ 	.short	0x0100
        /*0232*/ 	.byte	0x04
	.zero		1


	//   ....[20]....
        /*0234*/ 	.word	0x00000b90
        /*0238*/ 	.word	0x000000ff
        /*023c*/ 	.word	0x00000098
        /*0240*/ 	.short	0x0100
        /*0242*/ 	.byte	0x04
	.zero		1


	//   ....[21]....
        /*0244*/ 	.word	0x00000ba0
        /*0248*/ 	.word	0x000000ff
        /*024c*/ 	.word	0x000000b8
        /*0250*/ 	.short	0x0100
        /*0252*/ 	.byte	0x04
	.zero		1


	//   ....[22]....
        /*0254*/ 	.word	0x00000bb0
        /*0258*/ 	.word	0x000000ff
        /*025c*/ 	.word	0x000000a0
        /*0260*/ 	.short	0x0100
        /*0262*/ 	.byte	0x04
	.zero		1


	//   ....[23]....
        /*0264*/ 	.word	0x00000bc0
        /*0268*/ 	.word	0x000000ff
        /*026c*/ 	.word	0x000000c0
        /*0270*/ 	.short	0x0100
        /*0272*/ 	.byte	0x04
	.zero		1


	//   ....[24]....
        /*0274*/ 	.word	0x00000bd0
        /*0278*/ 	.word	0x000000ff
        /*027c*/ 	.word	0x000000a8
        /*0280*/ 	.short	0x0100
        /*0282*/ 	.byte	0x04
	.zero		1


	//   ....[25]....
        /*0284*/ 	.word	0x00000be0
        /*0288*/ 	.word	0x000000ff
        /*028c*/ 	.word	0x000000c8
        /*0290*/ 	.short	0x0100
        /*0292*/ 	.byte	0x04
	.zero		1


	//   ....[26]....
        /*0294*/ 	.word	0x00000cd0
        /*0298*/ 	.word	0x000000ff
        /*029c*/ 	.word	0x000000d0
        /*02a0*/ 	.short	0x0100
        /*02a2*/ 	.byte	0x04
	.zero		1


	//   ....[27]....
        /*02a4*/ 	.word	0x00000ce0
        /*02a8*/ 	.word	0x000000ff
        /*02ac*/ 	.word	0x000000e0
        /*02b0*/ 	.short	0x0100
        /*02b2*/ 	.byte	0x04
	.zero		1


	//   ....[28]....
        /*02b4*/ 	.word	0x00000cf0
        /*02b8*/ 	.word	0x000000ff
        /*02bc*/ 	.word	0x000000d8
        /*02c0*/ 	.short	0x0100
        /*02c2*/ 	.byte	0x04
	.zero		1


	//   ....[29]....
        /*02c4*/ 	.word	0x00000d00
        /*02c8*/ 	.word	0x000000ff
        /*02cc*/ 	.word	0x000000e8
        /*02d0*/ 	.short	0x0100
        /*02d2*/ 	.byte	0x04
	.zero		1


	//   ....[30]....
        /*02d4*/ 	.word	0x00001bf0
        /*02d8*/ 	.word	0x00000003
        /*02dc*/ 	.word	0x000000e0
        /*02e0*/ 	.short	0x010a
        /*02e2*/ 	.byte	0xff
	.zero		1


	//   ....[31]....
        /*02e4*/ 	.word	0x00001c20
        /*02e8*/ 	.word	0x00000003
        /*02ec*/ 	.word	0x000000d0
        /*02f0*/ 	.short	0x0101
        /*02f2*/ 	.byte	0xff
	.zero		1


	//   ....[32]....
        /*02f4*/ 	.word	0x00001d00
        /*02f8*/ 	.word	0x000000ff
        /*02fc*/ 	.word	0x00000018
        /*0300*/ 	.short	0x010a
        /*0302*/ 	.byte	0x04
	.zero		1


	//   ....[33]....
        /*0304*/ 	.word	0x00001d80
        /*0308*/ 	.word	0x000000ff
        /*030c*/ 	.word	0x00000018
        /*0310*/ 	.short	0x010a
        /*0312*/ 	.byte	0x39
	.zero		1


	//   ....[34]....
        /*0314*/ 	.word	0x00001ec0
        /*0318*/ 	.word	0x000000ff
        /*031c*/ 	.word	0x00000018
        /*0320*/ 	.short	0x010a
        /*0322*/ 	.byte	0x04
	.zero		1


	//   ....[35]....
        /*0324*/ 	.word	0x000022d0
        /*0328*/ 	.word	0x000000ff
        /*032c*/ 	.word	0x00000068
        /*0330*/ 	.short	0x0101
        /*0332*/ 	.byte	0x16
	.zero		1


	//   ....[36]....
        /*0334*/ 	.word	0x000022f0
        /*0338*/ 	.word	0x000000ff
        /*033c*/ 	.word	0x00000018
        /*0340*/ 	.short	0x010a
        /*0342*/ 	.byte	0x04
	.zero		1


	//   ....[37]....
        /*0344*/ 	.word	0x00002370
        /*0348*/ 	.word	0x000000ff
        /*034c*/ 	.word	0x00000018
        /*0350*/ 	.short	0x010a
        /*0352*/ 	.byte	0x39
	.zero		1


	//   ....[38]....
        /*0354*/ 	.word	0x000024b0
        /*0358*/ 	.word	0x000000ff
        /*035c*/ 	.word	0x00000018
        /*0360*/ 	.short	0x010a
        /*0362*/ 	.byte	0x04
	.zero		1


	//   ....[39]....
        /*0364*/ 	.word	0x000028d0
        /*0368*/ 	.word	0x00000003
        /*036c*/ 	.word	0x00000070
        /*0370*/ 	.short	0x010a
        /*0372*/ 	.byte	0xff
	.zero		1


	//   ....[40]....
        /*0374*/ 	.word	0x00002a20
        /*0378*/ 	.word	0x00000000
        /*037c*/ 	.word	0x00000000
        /*0380*/ 	.short	0x0101
        /*0382*/ 	.byte	0xff
	.zero		1


	//   ....[41]....
        /*0384*/ 	.word	0x00002fe0
        /*0388*/ 	.word	0x000000ff
        /*038c*/ 	.word	0x00000000
        /*0390*/ 	.short	0x010a
        /*0392*/ 	.byte	0x04
	.zero		1


	//   ....[42]....
        /*0394*/ 	.word	0x00003070
        /*0398*/ 	.word	0x000000ff
        /*039c*/ 	.word	0x00000000
        /*03a0*/ 	.short	0x010a
        /*03a2*/ 	.byte	0x05
	.zero		1


	//   ....[43]....
        /*03a4*/ 	.word	0x00003110
        /*03a8*/ 	.word	0x00000000
        /*03ac*/ 	.word	0x00000000
        /*03b0*/ 	.short	0x010a
        /*03b2*/ 	.byte	0xff
	.zero		1


	//   ....[44]....
        /*03b4*/ 	.word	0x00003230
        /*03b8*/ 	.word	0x00000002
        /*03bc*/ 	.word	0x000000d0
        /*03c0*/ 	.short	0x010a
        /*03c2*/ 	.byte	0xff
	.zero		1


	//   ....[45]....
        /*03c4*/ 	.word	0x00003290
        /*03c8*/ 	.word	0x00000004
        /*03cc*/ 	.word	0x00000000
        /*03d0*/ 	.short	0x0101
        /*03d2*/ 	.byte	0xff
	.zero		1


	//   ....[46]....
        /*03d4*/ 	.word	0x000032b0
        /*03d8*/ 	.word	0x000000ff
        /*03dc*/ 	.word	0x00000080
        /*03e0*/ 	.short	0x010a
        /*03e2*/ 	.byte	0x04
	.zero		1


	//   ....[47]....
        /*03e4*/ 	.word	0x000033d0
        /*03e8*/ 	.word	0x00000002
        /*03ec*/ 	.word	0x00000070
        /*03f0*/ 	.short	0x010a
        /*03f2*/ 	.byte	0xff
	.zero		1


	//   ....[48]....
        /*03f4*/ 	.word	0x000034e0
        /*03f8*/ 	.word	0x00000002
        /*03fc*/ 	.word	0x00000000
        /*0400*/ 	.short	0x0101
        /*0402*/ 	.byte	0xff
	.zero		1


	//   ....[49]....
        /*0404*/ 	.word	0x00003570
        /*0408*/ 	.word	0x000000ff
        /*040c*/ 	.word	0x00000080
        /*0410*/ 	.short	0x0106
        /*0412*/ 	.byte	0x04
	.zero		1


	//   ....[50]....
        /*0414*/ 	.word	0x00003590
        /*0418*/ 	.word	0x000000ff
        /*041c*/ 	.word	0x00000080
        /*0420*/ 	.short	0x010a
        /*0422*/ 	.byte	0x04
	.zero		1


	//   ....[51]....
        /*0424*/ 	.word	0x00003620
        /*0428*/ 	.word	0x000000ff
        /*042c*/ 	.word	0x00000080
        /*0430*/ 	.short	0x0106
        /*0432*/ 	.byte	0x07
	.zero		1


	//   ....[52]....
        /*0434*/ 	.word	0x00003660
        /*0438*/ 	.word	0x00000000
        /*043c*/ 	.word	0x00000080
        /*0440*/ 	.short	0x010a
        /*0442*/ 	.byte	0xff
	.zero		1


	//   ....[53]....
        /*0444*/ 	.word	0x00003b80
        /*0448*/ 	.word	0x00000000
        /*044c*/ 	.word	0x00000070
        /*0450*/ 	.short	0x010a
        /*0452*/ 	.byte	0xff
	.zero		1


	//   ....[54]....
        /*0454*/ 	.word	0x00003ca0
        /*0458*/ 	.word	0x00000003
        /*045c*/ 	.word	0x00000000
        /*0460*/ 	.short	0x0101
        /*0462*/ 	.byte	0xff
	.zero		1


	//   ....[55]....
        /*0464*/ 	.word	0x00003cb0
        /*0468*/ 	.word	0x000000ff
        /*046c*/ 	.word	0x00000000
        /*0470*/ 	.short	0x010a
        /*0472*/ 	.byte	0x04
	.zero		1


	//   ....[56]....
        /*0474*/ 	.word	0x00003d00
        /*0478*/ 	.word	0x000000ff
        /*047c*/ 	.word	0x000000b0
        /*0480*/ 	.short	0x010a
        /*0482*/ 	.byte	0x05
	.zero		1


	//   ....[57]....
        /*0484*/ 	.word	0x00003e10
        /*0488*/ 	.word	0x000000ff
        /*048c*/ 	.word	0x00000000
        /*0490*/ 	.short	0x010a
        /*0492*/ 	.byte	0x05
	.zero		1


	//   ....[58]....
        /*0494*/ 	.word	0x00003f60
        /*0498*/ 	.word	0x000000ff
        /*049c*/ 	.word	0x00000000
        /*04a0*/ 	.short	0x010a
        /*04a2*/ 	.byte	0x07
	.zero		1


	//   ....[59]....
        /*04a4*/ 	.word	0x000046a0
        /*04a8*/ 	.word	0x000000ff
        /*04ac*/ 	.word	0x00000000
        /*04b0*/ 	.short	0x010a
        /*04b2*/ 	.byte	0x04
	.zero		1


	//   ....[60]....
        /*04b4*/ 	.word	0x00004730
        /*04b8*/ 	.word	0x000000ff
        /*04bc*/ 	.word	0x00000000
        /*04c0*/ 	.short	0x010a
        /*04c2*/ 	.byte	0x05
	.zero		1


	//   ....[61]....
        /*04c4*/ 	.word	0x000047c0
        /*04c8*/ 	.word	0x000000ff
        /*04cc*/ 	.word	0x00000000
        /*04d0*/ 	.short	0x010a
        /*04d2*/ 	.byte	0x05
	.zero		1


	//   ....[62]....
        /*04d4*/ 	.word	0x00004850
        /*04d8*/ 	.word	0x000000ff
        /*04dc*/ 	.word	0x00000000
        /*04e0*/ 	.short	0x010a
        /*04e2*/ 	.byte	0x04
	.zero		1


	//   ....[63]....
        /*04e4*/ 	.word	0x00004cf0
        /*04e8*/ 	.word	0x0000000c
        /*04ec*/ 	.word	0x00000070
        /*04f0*/ 	.short	0x010a
        /*04f2*/ 	.byte	0xff
	.zero		1


	//   ....[64]....
        /*04f4*/ 	.word	0x00004e60
        /*04f8*/ 	.word	0x00000000
        /*04fc*/ 	.word	0x00000000
        /*0500*/ 	.short	0x0101
        /*0502*/ 	.byte	0xff
	.zero		1


	//   ....[65]....
        /*0504*/ 	.word	0x000052e0
        /*0508*/ 	.word	0x000000ff
        /*050c*/ 	.word	0x00000068
        /*0510*/ 	.short	0x010a
        /*0512*/ 	.byte	0x18
	.zero		1


	//   ....[66]....
        /*0514*/ 	.word	0x000054a0
        /*0518*/ 	.word	0x000000ff
        /*051c*/ 	.word	0x00000048
        /*0520*/ 	.short	0x010a
        /*0522*/ 	.byte	0x04
	.zero		1


	//   ....[67]....
        /*0524*/ 	.word	0x00005670
        /*0528*/ 	.word	0x000000ff
        /*052c*/ 	.word	0x00000030
        /*0530*/ 	.short	0x010b
        /*0532*/ 	.byte	0x04
	.zero		1


	//   ....[68]....
        /*0534*/ 	.word	0x00005680
        /*0538*/ 	.word	0x000000ff
        /*053c*/ 	.word	0x00000000
        /*0540*/ 	.short	0x0101
        /*0542*/ 	.byte	0x14
	.zero		1


	//   ....[69]....
        /*0544*/ 	.word	0x00005690
        /*0548*/ 	.word	0x000000ff
        /*054c*/ 	.word	0x00000048
        /*0550*/ 	.short	0x010a
        /*0552*/ 	.byte	0x05
	.zero		1


	//   ....[70]....
        /*0554*/ 	.word	0x00005880
        /*0558*/ 	.word	0x000000ff
        /*055c*/ 	.word	0x00000030
        /*0560*/ 	.short	0x010b
        /*0562*/ 	.byte	0x05
	.zero		1


	//   ....[71]....
        /*0564*/ 	.word	0x00005890
        /*0568*/ 	.word	0x000000ff
        /*056c*/ 	.word	0x00000000
        /*0570*/ 	.short	0x0101
        /*0572*/ 	.byte	0x04
	.zero		1


	//   ....[72]....
        /*0574*/ 	.word	0x00005930
        /*0578*/ 	.word	0x000000ff
        /*057c*/ 	.word	0x00000000
        /*0580*/ 	.short	0x010a
        /*0582*/ 	.byte	0x04
	.zero		1


	//   ....[73]....
        /*0584*/ 	.word	0x000059c0
        /*0588*/ 	.word	0x000000ff
        /*058c*/ 	.word	0x00000000
        /*0590*/ 	.short	0x010a
        /*0592*/ 	.byte	0x05
	.zero		1


	//   ....[74]....
        /*0594*/ 	.word	0x00005a60
        /*0598*/ 	.word	0x00000000
        /*059c*/ 	.word	0x00000000
        /*05a0*/ 	.short	0x010a
        /*05a2*/ 	.byte	0xff
	.zero		1


	//   ....[75]....
        /*05a4*/ 	.word	0x00005dc0
        /*05a8*/ 	.word	0x00000000
        /*05ac*/ 	.word	0x00000070
        /*05b0*/ 	.short	0x010a
        /*05b2*/ 	.byte	0xff
	.zero		1


	//   ....[76]....
        /*05b4*/ 	.word	0x00005e90
        /*05b8*/ 	.word	0x00000000
        /*05bc*/ 	.word	0x00000000
        /*05c0*/ 	.short	0x0101
        /*05c2*/ 	.byte	0xff
	.zero		1


	//   ....[77]....
        /*05c4*/ 	.word	0x00006ac0
        /*05c8*/ 	.word	0x00000002
        /*05cc*/ 	.word	0x00000030
        /*05d0*/ 	.short	0x010a
        /*05d2*/ 	.byte	0xff
	.zero		1


	//   ....[78]....
        /*05d4*/ 	.word	0x00006b10
        /*05d8*/ 	.word	0x0000004c
        /*05dc*/ 	.word	0x00000090
        /*05e0*/ 	.short	0x010a
        /*05e2*/ 	.byte	0xff
	.zero		1


	//   ....[79]....
        /*05e4*/ 	.word	0x00006ba0
        /*05e8*/ 	.word	0x00000002
        /*05ec*/ 	.word	0x00000030
        /*05f0*/ 	.short	0x010a
        /*05f2*/ 	.byte	0xff
	.zero		1


	//   ....[80]....
        /*05f4*/ 	.word	0x00006dd0
        /*05f8*/ 	.word	0x0000004c
        /*05fc*/ 	.word	0x00000090
        /*0600*/ 	.short	0x010a
        /*0602*/ 	.byte	0xff
	.zero		1


	//   ....[81]....
        /*0604*/ 	.word	0x00007670
        /*0608*/ 	.word	0x00000000
        /*060c*/ 	.word	0x00000000
        /*0610*/ 	.short	0x0101
        /*0612*/ 	.byte	0xff
	.zero		1


	//   ....[82]....
        /*0614*/ 	.word	0x00007680
        /*0618*/ 	.word	0x00000002
        /*061c*/ 	.word	0x00000030
        /*0620*/ 	.short	0x010a
        /*0622*/ 	.byte	0xff
	.zero		1


	//   ....[83]....
        /*0624*/ 	.word	0x00007750
        /*0628*/ 	.word	0x00000002
        /*062c*/ 	.word	0x00000030
        /*0630*/ 	.short	0x010a
        /*0632*/ 	.byte	0xff
	.zero		1


	//   ....[84]....
        /*0634*/ 	.word	0x00007d70
        /*0638*/ 	.word	0x000000ff
        /*063c*/ 	.word	0x00000000
        /*0640*/ 	.short	0x0101
        /*0642*/ 	.byte	0x04
	.zero		1


	//   ....[85]....
        /*0644*/ 	.word	0x00008140
        /*0648*/ 	.word	0x00000002
        /*064c*/ 	.word	0x00000000
        /*0650*/ 	.short	0x0101
        /*0652*/ 	.byte	0xff
	.zero		1


	//   ....[86]....
        /*0654*/ 	.word	0x00008400
        /*0658*/ 	.word	0x000000ff
        /*065c*/ 	.word	0x00000000
        /*0660*/ 	.short	0x0101
        /*0662*/ 	.byte	0x06
	.zero		1


	//   ....[87]....
        /*0664*/ 	.word	0x00008420
        /*0668*/ 	.word	0x00000003
        /*066c*/ 	.word	0x000000e0
        /*0670*/ 	.short	0x010a
        /*0672*/ 	.byte	0xff
	.zero		1


	//   ....[88]....
        /*0674*/ 	.word	0x00008480
        /*0678*/ 	.word	0x00000000
        /*067c*/ 	.word	0x00000018
        /*0680*/ 	.short	0x010a
        /*0682*/ 	.byte	0xff
	.zero		1


	//   ....[89]....
        /*0684*/ 	.word	0x000084e0
        /*0688*/ 	.word	0x00000000
        /*068c*/ 	.word	0x00000018
        /*0690*/ 	.short	0x010a
        /*0692*/ 	.byte	0xff
	.zero		1


	//   ....[90]....
        /*0694*/ 	.word	0x00008530
        /*0698*/ 	.word	0x00000003
        /*069c*/ 	.word	0x00000070
        /*06a0*/ 	.short	0x010a
        /*06a2*/ 	.byte	0xff
	.zero		1


	//   ....[91]....
        /*06a4*/ 	.word	0x00008590
        /*06a8*/ 	.word	0x00000000
        /*06ac*/ 	.word	0x00000000
        /*06b0*/ 	.short	0x010a
        /*06b2*/ 	.byte	0xff
	.zero		1


	//   ....[92]....
        /*06b4*/ 	.word	0x000085f0
        /*06b8*/ 	.word	0x00000000
        /*06bc*/ 	.word	0x00000000
        /*06c0*/ 	.short	0x010a
        /*06c2*/ 	.byte	0xff
	.zero		1


	//   ....[93]....
        /*06c4*/ 	.word	0x00008640
        /*06c8*/ 	.word	0x00000002
        /*06cc*/ 	.word	0x000000d0
        /*06d0*/ 	.short	0x010a
        /*06d2*/ 	.byte	0xff
	.zero		1


	//   ....[94]....
        /*06d4*/ 	.word	0x000086a0
        /*06d8*/ 	.word	0x00000002
        /*06dc*/ 	.word	0x00000080
        /*06e0*/ 	.short	0x010a
        /*06e2*/ 	.byte	0xff
	.zero		1


	//   ....[95]....
        /*06e4*/ 	.word	0x000086f0
        /*06e8*/ 	.word	0x00000002
        /*06ec*/ 	.word	0x00000070
        /*06f0*/ 	.short	0x010a
        /*06f2*/ 	.byte	0xff
	.zero		1


	//   ....[96]....
        /*06f4*/ 	.word	0x00008750
        /*06f8*/ 	.word	0x00000000
        /*06fc*/ 	.word	0x00000080
        /*0700*/ 	.short	0x010a
        /*0702*/ 	.byte	0xff
	.zero		1


	//   ....[97]....
        /*0704*/ 	.word	0x000087a0
        /*0708*/ 	.word	0x00000000
        /*070c*/ 	.word	0x00000070
        /*0710*/ 	.short	0x010a
        /*0712*/ 	.byte	0xff
	.zero		1


	//   ....[98]....
        /*0714*/ 	.word	0x00008810
        /*0718*/ 	.word	0x00000003
        /*071c*/ 	.word	0x000000b0
        /*0720*/ 	.short	0x010a
        /*0722*/ 	.byte	0xff
	.zero		1


	//   ....[99]....
        /*0724*/ 	.word	0x00008870
        /*0728*/ 	.word	0x00000000
        /*072c*/ 	.word	0x00000000
        /*0730*/ 	.short	0x010a
        /*0732*/ 	.byte	0xff
	.zero		1


	//   ....[100]....
        /*0734*/ 	.word	0x000088d0
        /*0738*/ 	.word	0x00000000
        /*073c*/ 	.word	0x00000000
        /*0740*/ 	.short	0x010a
        /*0742*/ 	.byte	0xff
	.zero		1


	//   ....[101]....
        /*0744*/ 	.word	0x00008930
        /*0748*/ 	.word	0x00000000
        /*074c*/ 	.word	0x00000000
        /*0750*/ 	.short	0x010a
        /*0752*/ 	.byte	0xff
	.zero		1


	//   ....[102]....
        /*0754*/ 	.word	0x00008990
        /*0758*/ 	.word	0x00000000
        /*075c*/ 	.word	0x00000000
        /*0760*/ 	.short	0x010a
        /*0762*/ 	.byte	0xff
	.zero		1


	//   ....[103]....
        /*0764*/ 	.word	0x000089f0
        /*0768*/ 	.word	0x00000000
        /*076c*/ 	.word	0x00000000
        /*0770*/ 	.short	0x010a
        /*0772*/ 	.byte	0xff
	.zero		1


	//   ....[104]....
        /*0774*/ 	.word	0x00008a40
        /*0778*/ 	.word	0x0000000c
        /*077c*/ 	.word	0x00000070
        /*0780*/ 	.short	0x010a
        /*0782*/ 	.byte	0xff
	.zero		1


	//   ....[105]....
        /*0784*/ 	.word	0x00008aa0
        /*0788*/ 	.word	0x00000000
        /*078c*/ 	.word	0x00000068
        /*0790*/ 	.short	0x010a
        /*0792*/ 	.byte	0xff
	.zero		1


	//   ....[106]....
        /*0794*/ 	.word	0x00008b00
        /*0798*/ 	.word	0x00000000
        /*079c*/ 	.word	0x00000048
        /*07a0*/ 	.short	0x010a
        /*07a2*/ 	.byte	0xff
	.zero		1


	//   ....[107]....
        /*07a4*/ 	.word	0x00008b60
        /*07a8*/ 	.word	0x00000009
        /*07ac*/ 	.word	0x00000048
        /*07b0*/ 	.short	0x010a
        /*07b2*/ 	.byte	0xff
	.zero		1


	//   ....[108]....
        /*07b4*/ 	.word	0x00008bc0
        /*07b8*/ 	.word	0x00000000
        /*07bc*/ 	.word	0x00000000
        /*07c0*/ 	.short	0x010a
        /*07c2*/ 	.byte	0xff
	.zero		1


	//   ....[109]....
        /*07c4*/ 	.word	0x00008c20
        /*07c8*/ 	.word	0x00000000
        /*07cc*/ 	.word	0x00000000
        /*07d0*/ 	.short	0x010a
        /*07d2*/ 	.byte	0xff
	.zero		1


	//   ....[110]....
        /*07d4*/ 	.word	0x00008c70
        /*07d8*/ 	.word	0x00000000
        /*07dc*/ 	.word	0x00000070
        /*07e0*/ 	.short	0x010a
        /*07e2*/ 	.byte	0xff
	.zero		1


	//   ....[111]....
        /*07e4*/ 	.word	0x00008cc0
        /*07e8*/ 	.word	0x00000002
        /*07ec*/ 	.word	0x00000030
        /*07f0*/ 	.short	0x010a
        /*07f2*/ 	.byte	0xff
	.zero		1


	//   ....[112]....
        /*07f4*/ 	.word	0x00008d10
        /*07f8*/ 	.word	0x0000004c
        /*07fc*/ 	.word	0x00000090
        /*0800*/ 	.short	0x010a
        /*0802*/ 	.byte	0xff
	.zero		1


	//   ....[113]....
        /*0804*/ 	.word	0x00008d60
        /*0808*/ 	.word	0x00000002
        /*080c*/ 	.word	0x00000030
        /*0810*/ 	.short	0x010a
        /*0812*/ 	.byte	0xff
	.zero		1


	//----- nvinfo : EIATTR_NUM_MBARRIERS
	.align		4
.L_47:
        /*0814*/ 	.byte	0x03, 0x38
        /*0816*/ 	.short	0x001e


	//----- nvinfo : EIATTR_EXIT_INSTR_OFFSETS
	.align		4
        /*0818*/ 	.byte	0x04, 0x1c
        /*081a*/ 	.short	(.L_49 - .L_48)


	//   ....[0]....
.L_48:
        /*081c*/ 	.word	0x00003140


	//   ....[1]....
        /*0820*/ 	.word	0x00003630


	//   ....[2]....
        /*0824*/ 	.word	0x00003690


	//   ....[3]....
        /*0828*/ 	.word	0x00004ac0


	//   ....[4]....
        /*082c*/ 	.word	0x00005a90


	//   ....[5]....
        /*0830*/ 	.word	0x00005ad0


	//   ....[6]....
        /*0834*/ 	.word	0x00008300


	//   ....[7]....
        /*0838*/ 	.word	0x00008370


	//   ....[8]....
        /*083c*/ 	.word	0x000083a0


	//   ....[9]....
        /*0840*/ 	.word	0x00008410


	//----- nvinfo : EIATTR_MAX_THREADS
	.align		4
.L_49:
        /*0844*/ 	.byte	0x04, 0x05
        /*0846*/ 	.short	(.L_51 - .L_50)
.L_50:
        /*0848*/ 	.word	0x00000100
        /*084c*/ 	.word	0x00000001
        /*0850*/ 	.word	0x00000001


	//----- nvinfo : EIATTR_CRS_STACK_SIZE
	.align		4
.L_51:
        /*0854*/ 	.byte	0x04, 0x1e
        /*0856*/ 	.short	(.L_53 - .L_52)
.L_52:
        /*0858*/ 	.word	0x00000000


	//----- nvinfo : EIATTR_CBANK_PARAM_SIZE
	.align		4
.L_53:
        /*085c*/ 	.byte	0x03, 0x19
        /*085e*/ 	.short	0x0800


	//----- nvinfo : EIATTR_PARAM_CBANK
	.align		4
        /*0860*/ 	.byte	0x04, 0x0a
        /*0862*/ 	.short	(.L_55 - .L_54)
	.align		4
.L_54:
        /*0864*/ 	.word	index@(.nv.constant0._ZN7cutlass13device_kernelINS_4gemm6kernel13GemmUniversalIN4cute5tupleIJiiiiEEENS1_10collective13CollectiveMmaINS1_35MainloopSm100TmaUmmaWarpSpecializedILi3ELi2ELi4ENS5_IJNS4_1CILi4EEESB_NSA_ILi1EEEEEEEENS5_IJNSA_ILi64EEESF_NSA_ILi128EEEEEENS_10tfloat32_tENS5_IJlSC_lEEESI_SJ_NS4_8TiledMMAINS4_8MMA_AtomIJNS4_17SM100_MMA_TF32_SSISI_SI_fLi64ELi64ELNS4_4UMMA5MajorE0ELSO_0ELNSN_7ScaleInE0ELSP_0EEEEEENS4_6LayoutINS5_IJSC_SC_SC_EEENS5_IJNSA_ILi0EEESU_SU_EEEEENS5_IJNS4_10UnderscoreESX_SX_EEEEENS4_23SM90_TMA_LOAD_MULTICASTENS4_14ComposedLayoutINS4_7SwizzleILi3ELi4ELi3EEENS4_18smem_ptr_flag_bitsILi32EEENSS_INS5_IJNSA_ILi8EEENSA_ILi32EEEEEENS5_IJS17_SC_EEEEEEEvNS4_8identityES10_S1B_vS1C_EENS_8epilogue10collective18CollectiveEpilogueINS1E_23Sm100TmaWarpSpecializedILi3ELi2ELi16ELb1ELb0EEEJSH_NS5_IJNSS_ISF_SC_EENSS_IS17_SC_EEEEESI_SJ_SI_SJ_NS1E_6fusion15FusionCallbacksIS1I_NS1M_17LinearCombinationISI_fSI_fLNS_15FloatRoundStyleE2EEESH_S1L_JEEENS4_5SM1004TMEM4LOAD26SM100_TMEM_LOAD_16dp128b8xENS4_13SM90_TMA_LOADES1B_NS4_17SM75_U32x4_LDSM_NENS4_14SM90_TMA_STOREES1B_NS4_17SM90_U32x4_STSM_NENS4_39AutoVectorizingCopyWithAssumedAlignmentILi128EEEEEEvvEEEEvNT_6ParamsE)
        /*0868*/ 	.short	0x0380
        /*086a*/ 	.short	0x0800


	//----- nvinfo : EIATTR_SW_WAR
	.align		4
.L_55:
        /*086c*/ 	.byte	0x04, 0x36
        /*086e*/ 	.short	(.L_57 - .L_56)
.L_56:
        /*0870*/ 	.word	0x00000008
.L_57:


//--------------------- .nv.callgraph             --------------------------
	.section	.nv.callgraph,"",@"SHT_CUDA_CALLGRAPH"
	.align	4
	.sectionentsize	8
	.align		4
        /*0000*/ 	.word	0x00000000
	.align		4
        /*0004*/ 	.word	0xffffffff
	.align		4
        /*0008*/ 	.word	index@(_ZN7cutlass13device_kernelINS_4gemm6kernel13GemmUniversalIN4cute5tupleIJiiiiEEENS1_10collective13CollectiveMmaINS1_35MainloopSm100TmaUmmaWarpSpecializedILi3ELi2ELi4ENS5_IJNS4_1CILi4EEESB_NSA_ILi1EEEEEEEENS5_IJNSA_ILi64EEESF_NSA_ILi128EEEEEENS_10tfloat32_tENS5_IJlSC_lEEESI_SJ_NS4_8TiledMMAINS4_8MMA_AtomIJNS4_17SM100_MMA_TF32_SSISI_SI_fLi64ELi64ELNS4_4UMMA5MajorE0ELSO_0ELNSN_7ScaleInE0ELSP_0EEEEEENS4_6LayoutINS5_IJSC_SC_SC_EEENS5_IJNSA_ILi0EEESU_SU_EEEEENS5_IJNS4_10UnderscoreESX_SX_EEEEENS4_23SM90_TMA_LOAD_MULTICASTENS4_14ComposedLayoutINS4_7SwizzleILi3ELi4ELi3EEENS4_18smem_ptr_flag_bitsILi32EEENSS_INS5_IJNSA_ILi8EEENSA_ILi32EEEEEENS5_IJS17_SC_EEEEEEEvNS4_8identityES10_S1B_vS1C_EENS_8epilogue10collective18CollectiveEpilogueINS1E_23Sm100TmaWarpSpecializedILi3ELi2ELi16ELb1ELb0EEEJSH_NS5_IJNSS_ISF_SC_EENSS_IS17_SC_EEEEESI_SJ_SI_SJ_NS1E_6fusion15FusionCallbacksIS1I_NS1M_17LinearCombinationISI_fSI_fLNS_15FloatRoundStyleE2EEESH_S1L_JEEENS4_5SM1004TMEM4LOAD26SM100_TMEM_LOAD_16dp128b8xENS4_13SM90_TMA_LOADES1B_NS4_17SM75_U32x4_LDSM_NENS4_14SM90_TMA_STOREES1B_NS4_17SM90_U32x4_STSM_NENS4_39AutoVectorizingCopyWithAssumedAlignmentILi128EEEEEEvvEEEEvNT_6ParamsE)
	.align		4
        /*000c*/ 	.word	index@(__assertfail)
	.align		4
        /*0010*/ 	.word	0x00000000
	.align		4
        /*0014*/ 	.word	0xfffffffe
	.align		4
        /*0018*/ 	.word	0x00000000
	.align		4
        /*001c*/ 	.word	0xfffffffd
	.align		4
        /*0020*/ 	.word	0x00000000
	.align		4
        /*0024*/ 	.word	0xfffffffc


//--------------------- .nv.constant4             --------------------------
	.section	.nv.constant4,"a",@progbits
	.align	8
	.align		8
.nv.constant4:
        /*0000*/ 	.dword	__assertfail
	.align		8
        /*0008*/ 	.dword	__unnamed_1
	.align		8
        /*0010*/ 	.dword	__unnamed_2
	.align		8
        /*0018*/ 	.dword	_ZN40_INTERNAL_254c642d_4_k_cu_f9907912_195784cuda3std3__45__cpo5beginE
	.align		8
        /*0020*/ 	.dword	_ZN40_INTERNAL_254c642d_4_k_cu_f9907912_195784cuda3std3__45__cpo3endE
	.align		8
        /*0028*/ 	.dword	_ZN40_INTERNAL_254c642d_4_k_cu_f9907912_195784cuda3std3__45__cpo6cbeginE
	.align		8
        /*0030*/ 	.dword	_ZN40_INTERNAL_254c642d_4_k_cu_f9907912_195784cuda3std3__45__cpo4cendE
	.align		8
        /*0038*/ 	.dword	_ZN40_INTERNAL_254c642d_4_k_cu_f9907912_195784cuda3std3__442_GLOBAL__N__254c642d_4_k_cu_f9907912_195786ignoreE
	.align		8
        /*0040*/ 	.dword	_ZN40_INTERNAL_254c642d_4_k_cu_f9907912_195784cuda3std3__419piecewise_constructE
	.align		8
        /*0048*/ 	.dword	_ZN40_INTERNAL_254c642d_4_k_cu_f9907912_195784cuda3std3__48in_placeE
	.align		8
        /*0050*/ 	.dword	_ZN40_INTERNAL_254c642d_4_k_cu_f9907912_195784cuda3std6ranges3__45__cpo4swapE
	.align		8
        /*0058*/ 	.dword	_ZN40_INTERNAL_254c642d_4_k_cu_f9907912_195784cuda3std6ranges3__45__cpo9iter_moveE
	.align		8
        /*0060*/ 	.dword	_ZN40_INTERNAL_254c642d_4_k_cu_f9907912_195784cute7productE
	.align		8
        /*0068*/ 	.dword	_ZN40_INTERNAL_254c642d_4_k_cu_f9907912_195784cute1_E
	.align		8
        /*0070*/ 	.dword	$str$25
	.align		8
        /*0078*/ 	.dword	$str$26
	.align		8
        /*0080*/ 	.dword	$str$27
	.align		8
        /*0088*/ 	.dword	$str$28


//--------------------- .text._ZN7cutlass13device_kernelINS_4gemm6kernel13GemmUniversalIN4cute5tupleIJiiiiEEENS1_10collective13CollectiveMmaINS1_35MainloopSm100TmaUmmaWarpSpecializedILi3ELi2ELi4ENS5_IJNS4_1CILi4EEESB_NSA_ILi1EEEEEEEENS5_IJNSA_ILi64EEESF_NSA_ILi128EEEEEENS_10tfloat32_tENS5_IJlSC_lEEESI_SJ_NS4_8TiledMMAINS4_8MMA_AtomIJNS4_17SM100_MMA_TF32_SSISI_SI_fLi64ELi64ELNS4_4UMMA5MajorE0ELSO_0ELNSN_7ScaleInE0ELSP_0EEEEEENS4_6LayoutINS5_IJSC_SC_SC_EEENS5_IJNSA_ILi0EEESU_SU_EEEEENS5_IJNS4_10UnderscoreESX_SX_EEEEENS4_23SM90_TMA_LOAD_MULTICASTENS4_14ComposedLayoutINS4_7SwizzleILi3ELi4ELi3EEENS4_18smem_ptr_flag_bitsILi32EEENSS_INS5_IJNSA_ILi8EEENSA_ILi32EEEEEENS5_IJS17_SC_EEEEEEEvNS4_8identityES10_S1B_vS1C_EENS_8epilogue10collective18CollectiveEpilogueINS1E_23Sm100TmaWarpSpecializedILi3ELi2ELi16ELb1ELb0EEEJSH_NS5_IJNSS_ISF_SC_EENSS_IS17_SC_EEEEESI_SJ_SI_SJ_NS1E_6fusion15FusionCallbacksIS1I_NS1M_17LinearCombinationISI_fSI_fLNS_15FloatRoundStyleE2EEESH_S1L_JEEENS4_5SM1004TMEM4LOAD26SM100_TMEM_LOAD_16dp128b8xENS4_13SM90_TMA_LOADES1B_NS4_17SM75_U32x4_LDSM_NENS4_14SM90_TMA_STOREES1B_NS4_17SM90_U32x4_STSM_NENS4_39AutoVectorizingCopyWithAssumedAlignmentILi128EEEEEEvvEEEEvNT_6ParamsE --------------------------
	.section	.text._ZN7cutlass13device_kernelINS_4gemm6kernel13GemmUniversalIN4cute5tupleIJiiiiEEENS1_10collective13CollectiveMmaINS1_35MainloopSm100TmaUmmaWarpSpecializedILi3ELi2ELi4ENS5_IJNS4_1CILi4EEESB_NSA_ILi1EEEEEEEENS5_IJNSA_ILi64EEESF_NSA_ILi128EEEEEENS_10tfloat32_tENS5_IJlSC_lEEESI_SJ_NS4_8TiledMMAINS4_8MMA_AtomIJNS4_17SM100_MMA_TF32_SSISI_SI_fLi64ELi64ELNS4_4UMMA5MajorE0ELSO_0ELNSN_7ScaleInE0ELSP_0EEEEEENS4_6LayoutINS5_IJSC_SC_SC_EEENS5_IJNSA_ILi0EEESU_SU_EEEEENS5_IJNS4_10UnderscoreESX_SX_EEEEENS4_23SM90_TMA_LOAD_MULTICASTENS4_14ComposedLayoutINS4_7SwizzleILi3ELi4ELi3EEENS4_18smem_ptr_flag_bitsILi32EEENSS_INS5_IJNSA_ILi8EEENSA_ILi32EEEEEENS5_IJS17_SC_EEEEEEEvNS4_8identityES10_S1B_vS1C_EENS_8epilogue10collective18CollectiveEpilogueINS1E_23Sm100TmaWarpSpecializedILi3ELi2ELi16ELb1ELb0EEEJSH_NS5_IJNSS_ISF_SC_EENSS_IS17_SC_EEEEESI_SJ_SI_SJ_NS1E_6fusion15FusionCallbacksIS1I_NS1M_17LinearCombinationISI_fSI_fLNS_15FloatRoundStyleE2EEESH_S1L_JEEENS4_5SM1004TMEM4LOAD26SM100_TMEM_LOAD_16dp128b8xENS4_13SM90_TMA_LOADES1B_NS4_17SM75_U32x4_LDSM_NENS4_14SM90_TMA_STOREES1B_NS4_17SM90_U32x4_STSM_NENS4_39AutoVectorizingCopyWithAssumedAlignmentILi128EEEEEEvvEEEEvNT_6ParamsE,"ax",@progbits
	.align	128
.text._ZN7cutlass13device_kernelINS_4gemm6kernel13GemmUniversalIN4cute5tupleIJiiiiEEENS1_10collective13CollectiveMmaINS1_35MainloopSm100TmaUmmaWarpSpecializedILi3ELi2ELi4ENS5_IJNS4_1CILi4EEESB_NSA_ILi1EEEEEEEENS5_IJNSA_ILi64EEESF_NSA_ILi128EEEEEENS_10tfloat32_tENS5_IJlSC_lEEESI_SJ_NS4_8TiledMMAINS4_8MMA_AtomIJNS4_17SM100_MMA_TF32_SSISI_SI_fLi64ELi64ELNS4_4UMMA5MajorE0ELSO_0ELNSN_7ScaleInE0ELSP_0EEEEEENS4_6LayoutINS5_IJSC_SC_SC_EEENS5_IJNSA_ILi0EEESU_SU_EEEEENS5_IJNS4_10UnderscoreESX_SX_EEEEENS4_23SM90_TMA_LOAD_MULTICASTENS4_14ComposedLayoutINS4_7SwizzleILi3ELi4ELi3EEENS4_18smem_ptr_flag_bitsILi32EEENSS_INS5_IJNSA_ILi8EEENSA_ILi32EEEEEENS5_IJS17_SC_EEEEEEEvNS4_8identityES10_S1B_vS1C_EENS_8epilogue10collective18CollectiveEpilogueINS1E_23Sm100TmaWarpSpecializedILi3ELi2ELi16ELb1ELb0EEEJSH_NS5_IJNSS_ISF_SC_EENSS_IS17_SC_EEEEESI_SJ_SI_SJ_NS1E_6fusion15FusionCallbacksIS1I_NS1M_17LinearCombinationISI_fSI_fLNS_15FloatRoundStyleE2EEESH_S1L_JEEENS4_5SM1004TMEM4LOAD26SM100_TMEM_LOAD_16dp128b8xENS4_13SM90_TMA_LOADES1B_NS4_17SM75_U32x4_LDSM_NENS4_14SM90_TMA_STOREES1B_NS4_17SM90_U32x4_STSM_NENS4_39AutoVectorizingCopyWithAssumedAlignmentILi128EEEEEEvvEEEEvNT_6ParamsE:
        .type           _ZN7cutlass13device_kernelINS_4gemm6kernel13GemmUniversalIN4cute5tupleIJiiiiEEENS1_10collective13CollectiveMmaINS1_35MainloopSm100TmaUmmaWarpSpecializedILi3ELi2ELi4ENS5_IJNS4_1CILi4EEESB_NSA_ILi1EEEEEEEENS5_IJNSA_ILi64EEESF_NSA_ILi128EEEEEENS_10tfloat32_tENS5_IJlSC_lEEESI_SJ_NS4_8TiledMMAINS4_8MMA_AtomIJNS4_17SM100_MMA_TF32_SSISI_SI_fLi64ELi64ELNS4_4UMMA5MajorE0ELSO_0ELNSN_7ScaleInE0ELSP_0EEEEEENS4_6LayoutINS5_IJSC_SC_SC_EEENS5_IJNSA_ILi0EEESU_SU_EEEEENS5_IJNS4_10UnderscoreESX_SX_EEEEENS4_23SM90_TMA_LOAD_MULTICASTENS4_14ComposedLayoutINS4_7SwizzleILi3ELi4ELi3EEENS4_18smem_ptr_flag_bitsILi32EEENSS_INS5_IJNSA_ILi8EEENSA_ILi32EEEEEENS5_IJS17_SC_EEEEEEEvNS4_8identityES10_S1B_vS1C_EENS_8epilogue10collective18CollectiveEpilogueINS1E_23Sm100TmaWarpSpecializedILi3ELi2ELi16ELb1ELb0EEEJSH_NS5_IJNSS_ISF_SC_EENSS_IS17_SC_EEEEESI_SJ_SI_SJ_NS1E_6fusion15FusionCallbacksIS1I_NS1M_17LinearCombinationISI_fSI_fLNS_15FloatRoundStyleE2EEESH_S1L_JEEENS4_5SM1004TMEM4LOAD26SM100_TMEM_LOAD_16dp128b8xENS4_13SM90_TMA_LOADES1B_NS4_17SM75_U32x4_LDSM_NENS4_14SM90_TMA_STOREES1B_NS4_17SM90_U32x4_STSM_NENS4_39AutoVectorizingCopyWithAssumedAlignmentILi128EEEEEEvvEEEEvNT_6ParamsE,@function
        .size           _ZN7cutlass13device_kernelINS_4gemm6kernel13GemmUniversalIN4cute5tupleIJiiiiEEENS1_10collective13CollectiveMmaINS1_35MainloopSm100TmaUmmaWarpSpecializedILi3ELi2ELi4ENS5_IJNS4_1CILi4EEESB_NSA_ILi1EEEEEEEENS5_IJNSA_ILi64EEESF_NSA_ILi128EEEEEENS_10tfloat32_tENS5_IJlSC_lEEESI_SJ_NS4_8TiledMMAINS4_8MMA_AtomIJNS4_17SM100_MMA_TF32_SSISI_SI_fLi64ELi64ELNS4_4UMMA5MajorE0ELSO_0ELNSN_7ScaleInE0ELSP_0EEEEEENS4_6LayoutINS5_IJSC_SC_SC_EEENS5_IJNSA_ILi0EEESU_SU_EEEEENS5_IJNS4_10UnderscoreESX_SX_EEEEENS4_23SM90_TMA_LOAD_MULTICASTENS4_14ComposedLayoutINS4_7SwizzleILi3ELi4ELi3EEENS4_18smem_ptr_flag_bitsILi32EEENSS_INS5_IJNSA_ILi8EEENSA_ILi32EEEEEENS5_IJS17_SC_EEEEEEEvNS4_8identityES10_S1B_vS1C_EENS_8epilogue10collective18CollectiveEpilogueINS1E_23Sm100TmaWarpSpecializedILi3ELi2ELi16ELb1ELb0EEEJSH_NS5_IJNSS_ISF_SC_EENSS_IS17_SC_EEEEESI_SJ_SI_SJ_NS1E_6fusion15FusionCallbacksIS1I_NS1M_17LinearCombinationISI_fSI_fLNS_15FloatRoundStyleE2EEESH_S1L_JEEENS4_5SM1004TMEM4LOAD26SM100_TMEM_LOAD_16dp128b8xENS4_13SM90_TMA_LOADES1B_NS4_17SM75_U32x4_LDSM_NENS4_14SM90_TMA_STOREES1B_NS4_17SM90_U32x4_STSM_NENS4_39AutoVectorizingCopyWithAssumedAlignmentILi128EEEEEEvvEEEEvNT_6ParamsE,(.L_x_162 - _ZN7cutlass13device_kernelINS_4gemm6kernel13GemmUniversalIN4cute5tupleIJiiiiEEENS1_10collective13CollectiveMmaINS1_35MainloopSm100TmaUmmaWarpSpecializedILi3ELi2ELi4ENS5_IJNS4_1CILi4EEESB_NSA_ILi1EEEEEEEENS5_IJNSA_ILi64EEESF_NSA_ILi128EEEEEENS_10tfloat32_tENS5_IJlSC_lEEESI_SJ_NS4_8TiledMMAINS4_8MMA_AtomIJNS4_17SM100_MMA_TF32_SSISI_SI_fLi64ELi64ELNS4_4UMMA5MajorE0ELSO_0ELNSN_7ScaleInE0ELSP_0EEEEEENS4_6LayoutINS5_IJSC_SC_SC_EEENS5_IJNSA_ILi0EEESU_SU_EEEEENS5_IJNS4_10UnderscoreESX_SX_EEEEENS4_23SM90_TMA_LOAD_MULTICASTENS4_14ComposedLayoutINS4_7SwizzleILi3ELi4ELi3EEENS4_18smem_ptr_flag_bitsILi32EEENSS_INS5_IJNSA_ILi8EEENSA_ILi32EEEEEENS5_IJS17_SC_EEEEEEEvNS4_8identityES10_S1B_vS1C_EENS_8epilogue10collective18CollectiveEpilogueINS1E_23Sm100TmaWarpSpecializedILi3ELi2ELi16ELb1ELb0EEEJSH_NS5_IJNSS_ISF_SC_EENSS_IS17_SC_EEEEESI_SJ_SI_SJ_NS1E_6fusion15FusionCallbacksIS1I_NS1M_17LinearCombinationISI_fSI_fLNS_15FloatRoundStyleE2EEESH_S1L_JEEENS4_5SM1004TMEM4LOAD26SM100_TMEM_LOAD_16dp128b8xENS4_13SM90_TMA_LOADES1B_NS4_17SM75_U32x4_LDSM_NENS4_14SM90_TMA_STOREES1B_NS4_17SM90_U32x4_STSM_NENS4_39AutoVectorizingCopyWithAssumedAlignmentILi128EEEEEEvvEEEEvNT_6ParamsE)
        .other          _ZN7cutlass13device_kernelINS_4gemm6kernel13GemmUniversalIN4cute5tupleIJiiiiEEENS1_10collective13CollectiveMmaINS1_35MainloopSm100TmaUmmaWarpSpecializedILi3ELi2ELi4ENS5_IJNS4_1CILi4EEESB_NSA_ILi1EEEEEEEENS5_IJNSA_ILi64EEESF_NSA_ILi128EEEEEENS_10tfloat32_tENS5_IJlSC_lEEESI_SJ_NS4_8TiledMMAINS4_8MMA_AtomIJNS4_17SM100_MMA_TF32_SSISI_SI_fLi64ELi64ELNS4_4UMMA5MajorE0ELSO_0ELNSN_7ScaleInE0ELSP_0EEEEEENS4_6LayoutINS5_IJSC_SC_SC_EEENS5_IJNSA_ILi0EEESU_SU_EEEEENS5_IJNS4_10UnderscoreESX_SX_EEEEENS4_23SM90_TMA_LOAD_MULTICASTENS4_14ComposedLayoutINS4_7SwizzleILi3ELi4ELi3EEENS4_18smem_ptr_flag_bitsILi32EEENSS_INS5_IJNSA_ILi8EEENSA_ILi32EEEEEENS5_IJS17_SC_EEEEEEEvNS4_8identityES10_S1B_vS1C_EENS_8epilogue10collective18CollectiveEpilogueINS1E_23Sm100TmaWarpSpecializedILi3ELi2ELi16ELb1ELb0EEEJSH_NS5_IJNSS_ISF_SC_EENSS_IS17_SC_EEEEESI_SJ_SI_SJ_NS1E_6fusion15FusionCallbacksIS1I_NS1M_17LinearCombinationISI_fSI_fLNS_15FloatRoundStyleE2EEESH_S1L_JEEENS4_5SM1004TMEM4LOAD26SM100_TMEM_LOAD_16dp128b8xENS4_13SM90_TMA_LOADES1B_NS4_17SM75_U32x4_LDSM_NENS4_14SM90_TMA_STOREES1B_NS4_17SM90_U32x4_STSM_NENS4_39AutoVectorizingCopyWithAssumedAlignmentILi128EEEEEEvvEEEEvNT_6ParamsE,@"STO_CUDA_ENTRY STV_DEFAULT"
_ZN7cutlass13device_kernelINS_4gemm6kernel13GemmUniversalIN4cute5tupleIJiiiiEEENS1_10collective13CollectiveMmaINS1_35MainloopSm100TmaUmmaWarpSpecializedILi3ELi2ELi4ENS5_IJNS4_1CILi4EEESB_NSA_ILi1EEEEEEEENS5_IJNSA_ILi64EEESF_NSA_ILi128EEEEEENS_10tfloat32_tENS5_IJlSC_lEEESI_SJ_NS4_8TiledMMAINS4_8MMA_AtomIJNS4_17SM100_MMA_TF32_SSISI_SI_fLi64ELi64ELNS4_4UMMA5MajorE0ELSO_0ELNSN_7ScaleInE0ELSP_0EEEEEENS4_6LayoutINS5_IJSC_SC_SC_EEENS5_IJNSA_ILi0EEESU_SU_EEEEENS5_IJNS4_10UnderscoreESX_SX_EEEEENS4_23SM90_TMA_LOAD_MULTICASTENS4_14ComposedLayoutINS4_7SwizzleILi3ELi4ELi3EEENS4_18smem_ptr_flag_bitsILi32EEENSS_INS5_IJNSA_ILi8EEENSA_ILi32EEEEEENS5_IJS17_SC_EEEEEEEvNS4_8identityES10_S1B_vS1C_EENS_8epilogue10collective18CollectiveEpilogueINS1E_23Sm100TmaWarpSpecializedILi3ELi2ELi16ELb1ELb0EEEJSH_NS5_IJNSS_ISF_SC_EENSS_IS17_SC_EEEEESI_SJ_SI_SJ_NS1E_6fusion15FusionCallbacksIS1I_NS1M_17LinearCombinationISI_fSI_fLNS_15FloatRoundStyleE2EEESH_S1L_JEEENS4_5SM1004TMEM4LOAD26SM100_TMEM_LOAD_16dp128b8xENS4_13SM90_TMA_LOADES1B_NS4_17SM75_U32x4_LDSM_NENS4_14SM90_TMA_STOREES1B_NS4_17SM90_U32x4_STSM_NENS4_39AutoVectorizingCopyWithAssumedAlignmentILi128EEEEEEvvEEEEvNT_6ParamsE:
[----:B------:R-:W1:Y:S01]  /*0000*/  LDC R1, c[0x0][0x37c] ;  /* 0x0000df00ff017b82 */ /* 0x000e620000000800 */
[----:B------:R-:W2:Y:S01]  /*0010*/  S2R R71, SR_TID.X ;  /* 0x0000000000477919 */ /* 0x000ea20000002100 */
[----:B------:R-:W3:Y:S01]  /*0020*/  LDCU.64 UR8, c[0x0][0x890] ;  /* 0x00011200ff0877ac */ /* 0x000ee20008000a00 */
[----:B------:R-:W-:Y:S02]  /*0030*/  PRMT R61, RZ, 0x7610, R61 ;  /* 0x00007610ff3d7816 */ /* 0x000fe4000000003d */
[----:B------:R-:W-:Y:S02]  /*0040*/  ELECT P4, URZ, PT ;  /* 0x0000000000ff782f */ /* 0x000fe40003880000 */
[----:B---3--:R-:W-:-:S04]  /*0050*/  ISETP.NE.U32.AND P0, PT, RZ, UR8, PT ;  /* 0x00000008ff007c0c */ /* 0x008fc8000bf05070 */
[----:B------:R-:W-:Y:S02]  /*0060*/  ISETP.NE.AND.EX P1, PT, RZ, UR9, PT, P0 ;  /* 0x00000009ff007c0c */ /* 0x000fe4000bf25300 */
[----:B--2---:R-:W-:-:S05]  /*0070*/  SHF.R.U32.HI R62, RZ, 0x5, R71 ;  /* 0x00000005ff3e7819 */ /* 0x004fca0000011647 */
[----:B------:R-:W2:Y:S02]  /*0080*/  SHFL.IDX PT, R0, R62, RZ, 0x1f ;  /* 0x00001fff3e007589 */ /* 0x000ea400000e0000 */
[----:B--2---:R-:W-:-:S04]  /*0090*/  R2UR UR22, R0 ;  /* 0x00000000001672ca */ /* 0x004fc800000e0000 */
[----:B-1----:R-:W-:Y:S05]  /*00a0*/  @P1 BRA `(.L_x_0) ;  /* 0x0000000000301947 */ /* 0x002fea0003800000 */
[----:B------:R-:W1:Y:S02]  /*00b0*/  LDCU.64 UR4, c[0x0][0x888] ;  /* 0x00011100ff0477ac */ /* 0x000e640008000a00 */
[----:B-1----:R-:W-:-:S04]  /*00c0*/  UISETP.NE.U32.AND UP0, UPT, UR4, URZ, UPT ;  /* 0x000000ff0400728c */ /* 0x002fc8000bf05070 */
[----:B------:R-:W-:-:S09]  /*00d0*/  UISETP.NE.AND.EX UP0, UPT, UR5, URZ, UPT, UP0 ;  /* 0x000000ff0500728c */ /* 0x000fd2000bf05300 */
[----:B------:R-:W-:Y:S05]  /*00e0*/  BRA.U !UP0, `(.L_x_1) ;  /* 0x0000000108147547 */ /* 0x000fea000b800000 */
[----:B------:R-:W1:Y:S01]  /*00f0*/  LDC.64 R2, c[0x0][0x888] ;  /* 0x00022200ff027b82 */ /* 0x000e620000000a00 */
[----:B------:R-:W1:Y:S02]  /*0100*/  LDCU.64 UR4, c[0x0][0x358] ;  /* 0x00006b00ff0477ac */ /* 0x000e640008000a00 */
[----:B-1----:R1:W5:Y:S01]  /*0110*/  LDG.E R27, desc[UR4][R2.64] ;  /* 0x00000004021b7981 */ /* 0x002362000c1e1900 */
[----:B------:R-:W-:Y:S01]  /*0120*/  HFMA2 R61, -RZ, RZ, 0, 5.9604644775390625e-08 ;  /* 0x00000001ff3d7431 */ /* 0x000fe200000001ff */
[----:B------:R-:W-:Y:S05]  /*0130*/  BRA `(.L_x_0) ;  /* 0x00000000000c7947 */ /* 0x000fea0003800000 */
.L_x_1:
[----:B------:R-:W1:Y:S01]  /*0140*/  LDCU UR4, c[0x0][0x880] ;  /* 0x00011000ff0477ac */ /* 0x000e620008000800 */
[----:B------:R-:W-:Y:S01]  /*0150*/  HFMA2 R61, -RZ, RZ, 0, 5.9604644775390625e-08 ;  /* 0x00000001ff3d7431 */ /* 0x000fe200000001ff */
[----:B-1----:R-:W-:-:S07]  /*0160*/  MOV R27, UR4 ;  /* 0x00000004001b7c02 */ /* 0x002fce0008000f00 */
.L_x_0:
[----:B------:R-:W2:Y:S02]  /*0170*/  LDCU.64 UR4, c[0x0][0x8b0] ;  /* 0x00011600ff0477ac */ /* 0x000ea40008000a00 */
[----:B--2---:R-:W-:-:S04]  /*0180*/  UISETP.NE.U32.AND UP0, UPT, UR4, URZ, UPT ;  /* 0x000000ff0400728c */ /* 0x004fc8000bf05070 */
[----:B------:R-:W-:-:S09]  /*0190*/  UISETP.NE.AND.EX UP0, UPT, UR5, URZ, UPT, UP0 ;  /* 0x000000ff0500728c */ /* 0x000fd2000bf05300 */
[----:B------:R-:W-:Y:S05]  /*01a0*/  BRA.U UP0, `(.L_x_2) ;  /* 0x0000000100287547 */ /* 0x000fea000b800000 */
[----:B------:R-:W2:Y:S02]  /*01b0*/  LDCU.64 UR4, c[0x0][0x8a8] ;  /* 0x00011500ff0477ac */ /* 0x000ea40008000a00 */
[----:B--2---:R-:W-:-:S04]  /*01c0*/  UISETP.NE.U32.AND UP0, UPT, UR4, URZ, UPT ;  /* 0x000000ff0400728c */ /* 0x004fc8000bf05070 */
[----:B------:R-:W-:-:S09]  /*01d0*/  UISETP.NE.AND.EX UP0, UPT, UR5, URZ, UPT, UP0 ;  /* 0x000000ff0500728c */ /* 0x000fd2000bf05300 */
[----:B------:R-:W-:Y:S05]  /*01e0*/  BRA.U !UP0, `(.L_x_3) ;  /* 0x0000000108107547 */ /* 0x000fea000b800000 */
[----:B------:R-:W2:Y:S01]  /*01f0*/  LDC.64 R24, c[0x0][0x8a8] ;  /* 0x00022a00ff187b82 */ /* 0x000ea20000000a00 */
[----:B------:R-:W2:Y:S02]  /*0200*/  LDCU.64 UR4, c[0x0][0x358] ;  /* 0x00006b00ff0477ac */ /* 0x000ea40008000a00 */
[----:B--2---:R2:W5:Y:S01]  /*0210*/  LDG.E R24, desc[UR4][R24.64] ;  /* 0x0000000418187981 */ /* 0x004562000c1e1900 */
[----:B------:R-:W-:Y:S05]  /*0220*/  BRA `(.L_x_2) ;  /* 0x0000000000087947 */ /* 0x000fea0003800000 */
.L_x_3:
[----:B------:R-:W2:Y:S02]  /*0230*/  LDCU UR4, c[0x0][0x8a0] ;  /* 0x00011400ff0477ac */ /* 0x000ea40008000800 */
[----:B--2---:R-:W-:Y:S02]  /*0240*/  MOV R24, UR4 ;  /* 0x0000000400187c02 */ /* 0x004fe40008000f00 */
.L_x_2:
[----:B------:R-:W-:Y:S01]  /*0250*/  IMAD.U32 R0, RZ, RZ, UR22 ;  /* 0x00000016ff007e24 */ /* 0x000fe2000f8e00ff */
[----:B------:R-:W-:Y:S04]  /*0260*/  BSSY.RECONVERGENT B0, `(.L_x_4) ;  /* 0x000000c000007945 */ /* 0x000fe80003800200 */
[C---:B------:R-:W-:Y:S02]  /*0270*/  ISETP.NE.OR P2, PT, R0.reuse, 0x1, !P4 ;  /* 0x000000010000780c */ /* 0x040fe40006745670 */
[----:B------:R-:W-:-:S11]  /*0280*/  ISETP.NE.OR P1, PT, R0, 0x3, !P4 ;  /* 0x000000030000780c */ /* 0x000fd60006725670 */
[----:B------:R-:W-:Y:S05]  /*0290*/  @P2 BRA `(.L_x_5) ;  /* 0x0000000000202947 */ /* 0x000fea0003800000 */
[----:B------:R-:W3:Y:S02]  /*02a0*/  LDCU.64 UR4, c[0x0][0x348] ;  /* 0x00006900ff0477ac */ /* 0x000ee40008000a00 */
[----:B---3--:R-:W-:Y:S02]  /*02b0*/  UIADD3 UR6, UP1, UPT, UR4, 0x80, URZ ;  /* 0x0000008004067890 */ /* 0x008fe4000ff3e0ff */
[----:B------:R-:W-:Y:S02]  /*02c0*/  UIADD3 UR4, UP0, UPT, UR4, 0x180, URZ ;  /* 0x0000018004047890 */ /* 0x000fe4000ff1e0ff */
[----:B------:R-:W-:Y:S02]  /*02d0*/  UIADD3.X UR7, UPT, UPT, URZ, UR5, URZ, UP1, !UPT ;  /* 0x00000005ff077290 */ /* 0x000fe40008ffe4ff */
[----:B------:R-:W-:-:S07]  /*02e0*/  UIADD3.X UR5, UPT, UPT, URZ, UR5, URZ, UP0, !UPT ;  /* 0x00000005ff057290 */ /* 0x000fce00087fe4ff */
[----:B------:R3:W-:Y:S02]  /*02f0*/  UTMACCTL.PF [UR6] ;  /* 0x00000000060079b9 */ /* 0x0007e40008040000 */
[----:B------:R3:W-:Y:S02]  /*0300*/  UTMACCTL.PF [UR4] ;  /* 0x00000000040079b9 */ /* 0x0007e40008040000 */
[----:B---3--:R-:W-:Y:S01]  /*0310*/  NOP ;  /* 0x0000000000007918 */ /* 0x008fe20000000000 */
.L_x_5:
[----:B------:R-:W-:Y:S05]  /*0320*/  BSYNC.RECONVERGENT B0 ;  /* 0x0000000000007941 */ /* 0x000fea0003800200 */
.L_x_4:
[----:B------:R-:W-:Y:S04]  /*0330*/  BSSY.RECONVERGENT B0, `(.L_x_6) ;  /* 0x000000a000007945 */ /* 0x000fe80003800200 */
        /* <DEDUP_REMOVED lines=9> */
.L_x_7:
[----:B------:R-:W-:Y:S05]  /*03d0*/  BSYNC.RECONVERGENT B0 ;  /* 0x0000000000007941 */ /* 0x000fea0003800200 */
.L_x_6:
[----:B------:R-:W3:Y:S01]  /*03e0*/  LDCU.64 UR4, c[0x0][0x888] ;  /* 0x00011100ff0477ac */ /* 0x000ee20008000a00 */
[----:B------:R-:W-:Y:S01]  /*03f0*/  ISETP.NE.AND.EX P0, PT, RZ, UR9, PT, P0 ;  /* 0x00000009ff007c0c */ /* 0x000fe2000bf05300 */
[----:B------:R-:W-:Y:S01]  /*0400*/  UPLOP3.LUT UP3, UPT, UPT, UPT, UPT, 0x80, 0x8 ;  /* 0x000000000008789c */ /* 0x000fe20003f6f070 */
[----:B---3--:R-:W-:-:S04]  /*0410*/  ISETP.NE.U32.AND P1, PT, RZ, UR4, PT ;  /* 0x00000004ff007c0c */ /* 0x008fc8000bf25070 */
[----:B------:R-:W-:-:S13]  /*0420*/  ISETP.NE.AND.EX P1, PT, RZ, UR5, PT, P1 ;  /* 0x00000005ff007c0c */ /* 0x000fda000bf25310 */
[----:B------:R-:W-:Y:S05]  /*0430*/  @P1 BRA P0, `(.L_x_8) ;  /* 0x0000000000281947 */ /* 0x000fea0000000000 */
[----:B------:R-:W-:Y:S01]  /*0440*/  UISETP.NE.U32.AND UP0, UPT, UR8, URZ, UPT ;  /* 0x000000ff0800728c */ /* 0x000fe2000bf05070 */
[----:B-----5:R-:W-:Y:S01]  /*0450*/  FSETP.NEU.AND P0, PT, R27, RZ, PT ;  /* 0x000000ff1b00720b */ /* 0x020fe20003f0d000 */
[----:B------:R-:W-:Y:S02]  /*0460*/  UISETP.NE.U32.AND UP2, UPT, UR4, URZ, UPT ;  /* 0x000000ff0400728c */ /* 0x000fe4000bf45070 */
[----:B------:R-:W-:Y:S02]  /*0470*/  UISETP.NE.AND.EX UP1, UPT, UR9, URZ, UPT, UP0 ;  /* 0x000000ff0900728c */ /* 0x000fe4000bf25300 */
[----:B------:R-:W-:-:S04]  /*0480*/  UISETP.NE.AND.EX UP0, UPT, UR5, URZ, UPT, UP2 ;  /* 0x000000ff0500728c */ /* 0x000fc8000bf05320 */
[----:B------:R-:W-:-:S04]  /*0490*/  USEL UR4, URZ, 0xffffffff, UP0 ;  /* 0xffffffffff047887 */ /* 0x000fc80008000000 */
[----:B------:R-:W-:Y:S01]  /*04a0*/  VOTEU.ANY UP0, P0 ;  /* 0x0000000000ff7886 */ /* 0x000fe20000000100 */
[----:B------:R-:W-:-:S04]  /*04b0*/  @!UP1 USEL UR4, URZ, 0xffffffff, UP0 ;  /* 0xffffffffff049887 */ /* 0x000fc80008000000 */
[----:B------:R-:W-:-:S04]  /*04c0*/  ULOP3.LUT UR4, UR4, 0x1, URZ, 0xc0, !UPT ;  /* 0x0000000104047892 */ /* 0x000fc8000f8ec0ff */
[----:B------:R-:W-:-:S11]  /*04d0*/  UISETP.NE.U32.AND UP3, UPT, UR4, 0x1, UPT ;  /* 0x000000010400788c */ /* 0x000fd6000bf65070 */
.L_x_8:
[----:B-1----:R-:W1:Y:S01]  /*04e0*/  SHFL.IDX PT, R2, R62, RZ, 0x1f ;  /* 0x00001fff3e027589 */ /* 0x002e6200000e0000 */
[----:B------:R-:W-:-:S04]  /*04f0*/  UISETP.NE.AND UP0, UPT, UR22, 0x2, UPT ;  /* 0x000000021600788c */ /* 0x000fc8000bf05270 */
[----:B------:R-:W-:Y:S01]  /*0500*/  USEL UR38, URZ, 0x1, UP0 ;  /* 0x00000001ff267887 */ /* 0x000fe20008000000 */
[----:B-1----:R-:W-:-:S13]  /*0510*/  ISETP.NE.AND P0, PT, R2, RZ, PT ;  /* 0x000000ff0200720c */ /* 0x002fda0003f05270 */
[----:B------:R-:W-:Y:S05]  /*0520*/  @P0 BRA `(.L_x_9) ;  /* 0x0000000000500947 */ /* 0x000fea0003800000 */
[----:B------:R-:W1:Y:S01]  /*0530*/  S2UR UR4, SR_CgaCtaId ;  /* 0x00000000000479c3 */ /* 0x000e620000008800 */
[----:B------:R-:W-:Y:S01]  /*0540*/  UMOV UR5, 0x400 ;  /* 0x0000040000057882 */ /* 0x000fe20000000000 */
[----:B------:R-:W-:Y:S01]  /*0550*/  UMOV UR8, 0x1 ;  /* 0x0000000100087882 */ /* 0x000fe20000000000 */
[----:B------:R-:W-:Y:S01]  /*0560*/  UMOV UR6, 0x7 ;  /* 0x0000000700067882 */ /* 0x000fe20000000000 */
[----:B------:R-:W-:-:S04]  /*0570*/  UIADD3 UR8, UPT, UPT, -UR8, 0x100000, URZ ;  /* 0x0010000008087890 */ /* 0x000fc8000fffe1ff */
[----:B------:R-:W-:Y:S02]  /*0580*/  USHF.L.U32 UR9, UR8, 0xb, URZ ;  /* 0x0000000b08097899 */ /* 0x000fe400080006ff */
[----:B------:R-:W-:Y:S02]  /*0590*/  USHF.L.U32 UR8, UR8, 0x1, URZ ;  /* 0x0000000108087899 */ /* 0x000fe400080006ff */
[----:B------:R-:W-:-:S04]  /*05a0*/  UIADD3 UR6, UPT, UPT, -UR6, 0x100000, URZ ;  /* 0x0010000006067890 */ /* 0x000fc8000fffe1ff */
[----:B------:R-:W-:Y:S02]  /*05b0*/  USHF.L.U32 UR7, UR6, 0xb, URZ ;  /* 0x0000000b06077899 */ /* 0x000fe400080006ff */
[----:B------:R-:W-:Y:S01]  /*05c0*/  USHF.L.U32 UR6, UR6, 0x1, URZ ;  /* 0x0000000106067899 */ /* 0x000fe200080006ff */
[----:B------:R-:W-:Y:S01]  /*05d0*/  ELECT P0, URZ, PT ;  /* 0x0000000000ff782f */ /* 0x000fe20003800000 */
[----:B-1----:R-:W-:Y:S01]  /*05e0*/  ULEA UR4, UR4, UR5, 0x18 ;  /* 0x0000000504047291 */ /* 0x002fe2000f8ec0ff */
[----:B------:R-:W1:Y:S11]  /*05f0*/  FENCE.VIEW.ASYNC.S ;  /* 0x00000000000073c6 */ /* 0x000e760000000000 */
[----:B-1----:R1:W3:Y:S01]  /*0600*/  SYNCS.EXCH.64 URZ, [UR4], UR8 ;  /* 0x0000000804ff75b2 */ /* 0x0022e20008000100 */
[----:B------:R1:W4:Y:S01]  /*0610*/  SYNCS.EXCH.64 URZ, [UR4+0x18], UR6 ;  /* 0x0000180604ff75b2 */ /* 0x0003220008000100 */
[----:B------:R1:W1:Y:S01]  /*0620*/  SYNCS.EXCH.64 URZ, [UR4+0x8], UR8 ;  /* 0x0000080804ff75b2 */ /* 0x0002620008000100 */
[----:B------:R1:W1:Y:S01]  /*0630*/  SYNCS.EXCH.64 URZ, [UR4+0x20], UR6 ;  /* 0x0000200604ff75b2 */ /* 0x0002620008000100 */
[----:B------:R1:W1:Y:S01]  /*0640*/  SYNCS.EXCH.64 URZ, [UR4+0x10], UR8 ;  /* 0x0000100804ff75b2 */ /* 0x0002620008000100 */
[----:B------:R1:W1:Y:S01]  /*0650*/  SYNCS.EXCH.64 URZ, [UR4+0x28], UR6 ;  /* 0x0000280604ff75b2 */ /* 0x0002620008000100 */
[----:B------:R-:W-:Y:S01]  /*0660*/  NOP ;  /* 0x0000000000007918 */ /* 0x000fe20000000000 */
.L_x_9:
[----:B------:R-:W2:Y:S01]  /*0670*/  SHFL.IDX PT, R2, R62, RZ, 0x1f ;  /* 0x00001fff3e027589 */ /* 0x000ea200000e0000 */
[----:B------:R-:W-:Y:S01]  /*0680*/  NOP ;  /* 0x0000000000007918 */ /* 0x000fe20000000000 */
[----:B--2---:R-:W-:-:S13]  /*0690*/  ISETP.NE.AND P0, PT, R2, 0x1, PT ;  /* 0x000000010200780c */ /* 0x004fda0003f05270 */
[----:B------:R-:W-:Y:S05]  /*06a0*/  @P0 BRA `(.L_x_10) ;  /* 0x0000000000500947 */ /* 0x000fea0003800000 */
[----:B-1----:R-:W1:Y:S01]  /*06b0*/  S2UR UR4, SR_CgaCtaId ;  /* 0x00000000000479c3 */ /* 0x002e620000008800 */
        /* <DEDUP_REMOVED lines=12> */
[----:B-1----:R2:W1:Y:S01]  /*0780*/  SYNCS.EXCH.64 URZ, [UR4+0x30], UR8 ;  /* 0x0000300804ff75b2 */ /* 0x0024620008000100 */
[----:B------:R2:W1:Y:S01]  /*0790*/  SYNCS.EXCH.64 URZ, [UR4+0x48], UR6 ;  /* 0x0000480604ff75b2 */ /* 0x0004620008000100 */
[----:B------:R2:W1:Y:S01]  /*07a0*/  SYNCS.EXCH.64 URZ, [UR4+0x38], UR8 ;  /* 0x0000380804ff75b2 */ /* 0x0004620008000100 */
[----:B------:R2:W1:Y:S01]  /*07b0*/  SYNCS.EXCH.64 URZ, [UR4+0x50], UR6 ;  /* 0x0000500604ff75b2 */ /* 0x0004620008000100 */
[----:B------:R2:W1:Y:S01]  /*07c0*/  SYNCS.EXCH.64 URZ, [UR4+0x40], UR8 ;  /* 0x0000400804ff75b2 */ /* 0x0004620008000100 */
[----:B------:R2:W1:Y:S02]  /*07d0*/  SYNCS.EXCH.64 URZ, [UR4+0x58], UR6 ;  /* 0x0000580604ff75b2 */ /* 0x0004640008000100 */
[----:B--2---:R-:W-:Y:S01]  /*07e0*/  NOP ;  /* 0x0000000000007918 */ /* 0x004fe20000000000 */
.L_x_10:
[----:B------:R-:W2:Y:S01]  /*07f0*/  SHFL.IDX PT, R2, R62, RZ, 0x1f ;  /* 0x00001fff3e027589 */ /* 0x000ea200000e0000 */
[----:B------:R-:W-:Y:S01]  /*0800*/  NOP ;  /* 0x0000000000007918 */ /* 0x000fe20000000000 */
[----:B--2---:R-:W-:-:S13]  /*0810*/  ISETP.NE.AND P0, PT, R2, 0x3, PT ;  /* 0x000000030200780c */ /* 0x004fda0003f05270 */
[----:B------:R-:W-:Y:S05]  /*0820*/  @P0 BRA `(.L_x_11) ;  /* 0x0000000000300947 */ /* 0x000fea0003800000 */
[----:B-1----:R-:W1:Y:S01]  /*0830*/  S2UR UR4, SR_CgaCtaId ;  /* 0x00000000000479c3 */ /* 0x002e620000008800 */
[----:B------:R-:W-:Y:S01]  /*0840*/  UMOV UR6, 0x400 ;  /* 0x0000040000067882 */ /* 0x000fe20000000000 */
[----:B------:R-:W-:Y:S01]  /*0850*/  UMOV UR5, 0x20 ;  /* 0x0000002000057882 */ /* 0x000fe20000000000 */
[----:B------:R-:W-:Y:S01]  /*0860*/  ELECT P0, URZ, PT ;  /* 0x0000000000ff782f */ /* 0x000fe20003800000 */
[----:B-1----:R-:W-:Y:S02]  /*0870*/  ULEA UR6, UR4, UR6, 0x18 ;  /* 0x0000000604067291 */ /* 0x002fe4000f8ec0ff */
[----:B------:R-:W-:-:S04]  /*0880*/  UIADD3 UR4, UPT, UPT, -UR5, 0x100000, URZ ;  /* 0x0010000005047890 */ /* 0x000fc8000fffe1ff */
[----:B------:R-:W-:Y:S02]  /*0890*/  USHF.L.U32 UR5, UR4, 0xb, URZ ;  /* 0x0000000b04057899 */ /* 0x000fe400080006ff */
[----:B------:R-:W-:Y:S01]  /*08a0*/  USHF.L.U32 UR4, UR4, 0x1, URZ ;  /* 0x0000000104047899 */ /* 0x000fe200080006ff */
[----:B------:R-:W1:Y:S11]  /*08b0*/  FENCE.VIEW.ASYNC.S ;  /* 0x00000000000073c6 */ /* 0x000e760000000000 */
[----:B-1----:R2:W1:Y:S01]  /*08c0*/  SYNCS.EXCH.64 URZ, [UR6+0x60], UR4 ;  /* 0x0000600406ff75b2 */ /* 0x0024620008000100 */
[----:B------:R2:W1:Y:S02]  /*08d0*/  SYNCS.EXCH.64 URZ, [UR6+0x68], UR4 ;  /* 0x0000680406ff75b2 */ /* 0x0004640008000100 */
[----:B--2---:R-:W-:Y:S01]  /*08e0*/  NOP ;  /* 0x0000000000007918 */ /* 0x004fe20000000000 */
.L_x_11:
[----:B------:R-:W2:Y:S01]  /*08f0*/  SHFL.IDX PT, R2, R62, RZ, 0x1f ;  /* 0x00001fff3e027589 */ /* 0x000ea200000e0000 */
[----:B------:R-:W-:Y:S01]  /*0900*/  NOP ;  /* 0x0000000000007918 */ /* 0x000fe20000000000 */
[----:B--2---:R-:W-:-:S13]  /*0910*/  ISETP.NE.AND P0, PT, R2, 0x4, PT ;  /* 0x000000040200780c */ /* 0x004fda0003f05270 */
[----:B------:R-:W-:Y:S05]  /*0920*/  @P0 BRA `(.L_x_12) ;  /* 0x00000000004c0947 */ /* 0x000fea0003800000 */
[----:B-1----:R-:W1:Y:S01]  /*0930*/  S2UR UR6, SR_CgaCtaId ;  /* 0x00000000000679c3 */ /* 0x002e620000008800 */
[----:B------:R-:W-:Y:S01]  /*0940*/  UMOV UR4, 0xe20 ;  /* 0x00000e2000047882 */ /* 0x000fe20000000000 */
[----:B------:R-:W-:Y:S01]  /*0950*/  UMOV UR5, 0x400 ;  /* 0x0000040000057882 */ /* 0x000fe20000000000 */
[----:B------:R-:W-:Y:S01]  /*0960*/  USEL UR4, UR4, 0xc20, UP3 ;  /* 0x00000c2004047887 */ /* 0x000fe20009800000 */
[----:B------:R-:W-:Y:S01]  /*0970*/  UMOV UR8, 0x1 ;  /* 0x0000000100087882 */ /* 0x000fe20000000000 */
[----:B------:R-:W-:Y:S01]  /*0980*/  ELECT P0, URZ, PT ;  /* 0x0000000000ff782f */ /* 0x000fe20003800000 */
[----:B------:R-:W-:-:S04]  /*0990*/  UIADD3 UR8, UPT, UPT, -UR8, 0x100000, URZ ;  /* 0x0010000008087890 */ /* 0x000fc8000fffe1ff */
[----:B------:R-:W-:Y:S02]  /*09a0*/  USHF.L.U32 UR9, UR8, 0xb, URZ ;  /* 0x0000000b08097899 */ /* 0x000fe400080006ff */
[----:B------:R-:W-:Y:S02]  /*09b0*/  USHF.L.U32 UR8, UR8, 0x1, URZ ;  /* 0x0000000108087899 */ /* 0x000fe400080006ff */
[----:B-1----:R-:W-:Y:S02]  /*09c0*/  ULEA UR6, UR6, UR5, 0x18 ;  /* 0x0000000506067291 */ /* 0x002fe4000f8ec0ff */
[----:B------:R-:W-:-:S04]  /*09d0*/  UIADD3 UR4, UPT, UPT, -UR4, 0x100000, URZ ;  /* 0x0010000004047890 */ /* 0x000fc8000fffe1ff */
[----:B------:R-:W-:Y:S02]  /*09e0*/  USHF.L.U32 UR5, UR4, 0xb, URZ ;  /* 0x0000000b04057899 */ /* 0x000fe400080006ff */
[----:B------:R-:W-:Y:S01]  /*09f0*/  USHF.L.U32 UR4, UR4, 0x1, URZ ;  /* 0x0000000104047899 */ /* 0x000fe200080006ff */
[----:B------:R-:W1:Y:S03]  /*0a00*/  FENCE.VIEW.ASYNC.S ;  /* 0x00000000000073c6 */ /* 0x000e660000000000 */
[----:B-1----:R2:W1:Y:S08]  /*0a10*/  SYNCS.EXCH.64 URZ, [UR6+0x70], UR8 ;  /* 0x0000700806ff75b2 */ /* 0x0024700008000100 */
[----:B------:R2:W1:Y:S01]  /*0a20*/  SYNCS.EXCH.64 URZ, [UR6+0x80], UR4 ;  /* 0x0000800406ff75b2 */ /* 0x0004620008000100 */
[----:B------:R2:W1:Y:S01]  /*0a30*/  SYNCS.EXCH.64 URZ, [UR6+0x78], UR8 ;  /* 0x0000780806ff75b2 */ /* 0x0004620008000100 */
[----:B------:R2:W1:Y:S02]  /*0a40*/  SYNCS.EXCH.64 URZ, [UR6+0x88], UR4 ;  /* 0x0000880406ff75b2 */ /* 0x0004640008000100 */
[----:B--2---:R-:W-:Y:S01]  /*0a50*/  NOP ;  /* 0x0000000000007918 */ /* 0x004fe20000000000 */
.L_x_12:
        /* <DEDUP_REMOVED lines=22> */
[----:B------:R2:W1:Y:S01]  /*0bc0*/  SYNCS.EXCH.64 URZ, [UR4+0xc0], UR6 ;  /* 0x0000c00604ff75b2 */ /* 0x0004620008000100 */
[----:B------:R2:W1:Y:S01]  /*0bd0*/  SYNCS.EXCH.64 URZ, [UR4+0xa8], UR8 ;  /* 0x0000a80804ff75b2 */ /* 0x0004620008000100 */
[----:B------:R2:W1:Y:S02]  /*0be0*/  SYNCS.EXCH.64 URZ, [UR4+0xc8], UR6 ;  /* 0x0000c80604ff75b2 */ /* 0x0004640008000100 */
[----:B--2---:R-:W-:Y:S01]  /*0bf0*/  NOP ;  /* 0x0000000000007918 */ /* 0x004fe20000000000 */
.L_x_13:
[----:B------:R-:W2:Y:S01]  /*0c00*/  SHFL.IDX PT, R2, R62, RZ, 0x1f ;  /* 0x00001fff3e027589 */ /* 0x000ea200000e0000 */
[----:B------:R-:W1:Y:S01]  /*0c10*/  S2UR UR63, SR_CgaCtaId ;  /* 0x00000000003f79c3 */ /* 0x000e620000008800 */
[----:B------:R-:W-:Y:S01]  /*0c20*/  NOP ;  /* 0x0000000000007918 */ /* 0x000fe20000000000 */
[----:B--2---:R-:W-:-:S13]  /*0c30*/  ISETP.NE.AND P0, PT, R2, 0x3, PT ;  /* 0x000000030200780c */ /* 0x004fda0003f05270 */
[----:B-1----:R-:W-:Y:S05]  /*0c40*/  @P0 BRA `(.L_x_14) ;  /* 0x0000000000340947 */ /* 0x002fea0003800000 */
[----:B------:R-:W-:Y:S01]  /*0c50*/  UMOV UR4, 0x400 ;  /* 0x0000040000047882 */ /* 0x000fe20000000000 */
[----:B------:R-:W-:Y:S01]  /*0c60*/  UMOV UR6, 0x20 ;  /* 0x0000002000067882 */ /* 0x000fe20000000000 */
[----:B------:R-:W-:Y:S02]  /*0c70*/  ULEA UR4, UR63, UR4, 0x18 ;  /* 0x000000043f047291 */ /* 0x000fe4000f8ec0ff */
[----:B------:R-:W-:-:S04]  /*0c80*/  UIADD3 UR6, UPT, UPT, -UR6, 0x100000, URZ ;  /* 0x0010000006067890 */ /* 0x000fc8000fffe1ff */
[----:B------:R-:W-:Y:S02]  /*0c90*/  USHF.L.U32 UR7, UR6, 0xb, URZ ;  /* 0x0000000b06077899 */ /* 0x000fe400080006ff */
[----:B------:R-:W-:Y:S01]  /*0ca0*/  USHF.L.U32 UR6, UR6, 0x1, URZ ;  /* 0x0000000106067899 */ /* 0x000fe200080006ff */
[----:B------:R-:W-:Y:S01]  /*0cb0*/  ELECT P0, URZ, PT ;  /* 0x0000000000ff782f */ /* 0x000fe20003800000 */
[----:B------:R-:W1:Y:S10]  /*0cc0*/  FENCE.VIEW.ASYNC.S ;  /* 0x00000000000073c6 */ /* 0x000e740000000000 */
[----:B-1----:R1:W2:Y:S01]  /*0cd0*/  SYNCS.EXCH.64 URZ, [UR4+0xd0], UR6 ;  /* 0x0000d00604ff75b2 */ /* 0x0022a20008000100 */
[----:B------:R1:W1:Y:S01]  /*0ce0*/  SYNCS.EXCH.64 URZ, [UR4+0xe0], UR6 ;  /* 0x0000e00604ff75b2 */ /* 0x0002620008000100 */
[----:B------:R1:W1:Y:S01]  /*0cf0*/  SYNCS.EXCH.64 URZ, [UR4+0xd8], UR6 ;  /* 0x0000d80604ff75b2 */ /* 0x0002620008000100 */
[----:B------:R1:W1:Y:S01]  /*0d00*/  SYNCS.EXCH.64 URZ, [UR4+0xe8], UR6 ;  /* 0x0000e80604ff75b2 */ /* 0x0002620008000100 */
[----:B------:R-:W-:Y:S01]  /*0d10*/  NOP ;  /* 0x0000000000007918 */ /* 0x000fe20000000000 */
.L_x_14:
[----:B------:R-:W3:Y:S01]  /*0d20*/  LDCU UR29, c[0x0][0x36c] ;  /* 0x00006d80ff1d77ac */ /* 0x000ee20008000800 */
[----:B------:R-:W-:Y:S01]  /*0d30*/  ISETP.NE.OR P4, PT, R0, 0x2, !P4 ;  /* 0x000000020000780c */ /* 0x000fe20006785670 */
[----:B------:R-:W-:Y:S01]  /*0d40*/  NOP ;  /* 0x0000000000007918 */ /* 0x000fe20000000000 */
[----:B------:R-:W-:Y:S01]  /*0d50*/  LOP3.LUT R0, R71, 0x1f, RZ, 0xc0, !PT ;  /* 0x0000001f47007812 */ /* 0x000fe200078ec0ff */
[----:B------:R-:W-:Y:S02]  /*0d60*/  UISETP.NE.AND UP4, UPT, UR22, URZ, UPT ;  /* 0x000000ff1600728c */ /* 0x000fe4000bf85270 */
[----:B---3--:R-:W-:-:S09]  /*0d70*/  UISETP.EQ.U32.AND UP0, UPT, UR29, 0x1, UPT ;  /* 0x000000011d00788c */ /* 0x008fd2000bf02070 */
[----:B------:R-:W-:Y:S05]  /*0d80*/  BRA.U !UP0, `(.L_x_15) ;  /* 0x0000000108087547 */ /* 0x000fea000b800000 */
[----:B-12-4-:R-:W-:Y:S01]  /*0d90*/  UCGABAR_ARV ;  /* 0x00000000000079c7 */ /* 0x016fe20008000000 */
[----:B------:R-:W-:Y:S05]  /*0da0*/  BRA `(.L_x_16) ;  /* 0x0000000000047947 */ /* 0x000fea0003800000 */
.L_x_15:
[----:B-12-4-:R-:W-:Y:S01]  /*0db0*/  NOP ;  /* 0x0000000000007918 */ /* 0x016fe20000000000 */
.L_x_16:
[----:B------:R-:W1:Y:S01]  /*0dc0*/  S2UR UR8, SR_CTAID.X ;  /* 0x00000000000879c3 */ /* 0x000e620000002500 */
[----:B------:R-:W-:-:S05]  /*0dd0*/  CS2R.32 R64, SR_CgaSize ;  /* 0x0000000000407805 */ /* 0x000fca0000008a00 */
[----:B------:R-:W-:-:S05]  /*0de0*/  IMAD R64, R64, -0xa0, RZ ;  /* 0xffffff6040407824 */ /* 0x000fca00078e02ff */
[----:B------:R-:W-:-:S14]  /*0df0*/  R2UR UR4, R64 ;  /* 0x00000000400472ca */ /* 0x000fdc00000e0000 */
[----:B------:R-:W2:Y:S01]  /*0e00*/  LDCU UR4, c[0x0][UR4+0x2b0] ;  /* 0x00005600040477ac */ /* 0x000ea20008000800 */
[----:B------:R-:W-:-:S05]  /*0e10*/  CS2R.32 R64, SR_CgaSize ;  /* 0x0000000000407805 */ /* 0x000fca0000008a00 */
[----:B------:R-:W-:-:S05]  /*0e20*/  IMAD R64, R64, -0xa0, RZ ;  /* 0xffffff6040407824 */ /* 0x000fca00078e02ff */
[----:B------:R-:W-:-:S14]  /*0e30*/  R2UR UR5, R64 ;  /* 0x00000000400572ca */ /* 0x000fdc00000e0000 */
[----:B------:R-:W3:Y:S01]  /*0e40*/  LDCU UR5, c[0x0][UR5+0x2b4] ;  /* 0x00005680050577ac */ /* 0x000ee20008000800 */
[----:B------:R-:W4:Y:S01]  /*0e50*/  S2UR UR9, SR_CTAID.Y ;  /* 0x00000000000979c3 */ /* 0x000f220000002600 */
[----:B------:R-:W-:Y:S01]  /*0e60*/  ULOP3.LUT UR70, UR63, 0x3, URZ, 0xc0, !UPT ;  /* 0x000000033f467892 */ /* 0x000fe2000f8ec0ff */
[----:B------:R-:W-:-:S05]  /*0e70*/  CS2R.32 R64, SR_CgaSize ;  /* 0x0000000000407805 */ /* 0x000fca0000008a00 */
[----:B------:R-:W-:-:S05]  /*0e80*/  IMAD R64, R64, -0xa0, RZ ;  /* 0xffffff6040407824 */ /* 0x000fca00078e02ff */
[----:B------:R-:W-:-:S14]  /*0e90*/  R2UR UR10, R64 ;  /* 0x00000000400a72ca */ /* 0x000fdc00000e0000 */
[----:B------:R-:W3:Y:S01]  /*0ea0*/  LDCU UR10, c[0x0][UR10+0x2a0] ;  /* 0x000054000a0a77ac */ /* 0x000ee20008000800 */
[----:B------:R-:W-:-:S05]  /*0eb0*/  CS2R.32 R64, SR_CgaSize ;  /* 0x0000000000407805 */ /* 0x000fca0000008a00 */
[----:B------:R-:W-:-:S05]  /*0ec0*/  IMAD R64, R64, -0xa0, RZ ;  /* 0xffffff6040407824 */ /* 0x000fca00078e02ff */
[----:B------:R-:W-:-:S14]  /*0ed0*/  R2UR UR11, R64 ;  /* 0x00000000400b72ca */ /* 0x000fdc00000e0000 */
[----:B------:R-:W3:Y:S01]  /*0ee0*/  LDCU UR11, c[0x0][UR11+0x2a4] ;  /* 0x000054800b0b77ac */ /* 0x000ee20008000800 */
[----:B------:R-:W3:Y:S01]  /*0ef0*/  S2UR UR60, SR_CTAID.Z ;  /* 0x00000000003c79c3 */ /* 0x000ee20000002700 */
[----:B------:R-:W-:Y:S01]  /*0f00*/  UISETP.GT.U32.AND UP1, UPT, UR70, 0xffff, UPT ;  /* 0x0000ffff4600788c */ /* 0x000fe2000bf24070 */
[----:B------:R-:W3:Y:S01]  /*0f10*/  LDCU UR23, c[0x0][0xb24] ;  /* 0x00016480ff1777ac */ /* 0x000ee20008000800 */
[----:B-1----:R-:W-:Y:S01]  /*0f20*/  I2FP.F32.U32 R3, UR8 ;  /* 0x0000000800037c45 */ /* 0x002fe20008201000 */
[----:B------:R-:W-:Y:S01]  /*0f30*/  UMOV UR31, 0x1111 ;  /* 0x00001111001f7882 */ /* 0x000fe20000000000 */
[----:B------:R-:W-:Y:S01]  /*0f40*/  UMOV UR30, 0xf ;  /* 0x0000000f001e7882 */ /* 0x000fe20000000000 */
[----:B------:R-:W-:Y:S02]  /*0f50*/  USHF.L.U32 UR53, UR63, 0x7, URZ ;  /* 0x000000073f357899 */ /* 0x000fe400080006ff */
[----:B--2---:R-:W-:Y:S01]  /*0f60*/  FMUL R3, R3, UR4 ;  /* 0x0000000403037c20 */ /* 0x004fe20008400000 */
[----:B------:R-:W-:Y:S01]  /*0f70*/  ULOP3.LUT UR4, UR63, 0xc, URZ, 0xc0, !UPT ;  /* 0x0000000c3f047892 */ /* 0x000fe2000f8ec0ff */
[----:B----4-:R-:W-:Y:S01]  /*0f80*/  I2FP.F32.U32 R2, UR9 ;  /* 0x0000000900027c45 */ /* 0x010fe20008201000 */
[----:B------:R-:W-:-:S03]  /*0f90*/  USHF.L.U32 UR45, UR63, 0x9, URZ ;  /* 0x000000093f2d7899 */ /* 0x000fc600080006ff */
[----:B------:R-:W1:Y:S01]  /*0fa0*/  F2I.U32.TRUNC.NTZ R3, R3 ;  /* 0x0000000300037305 */ /* 0x000e62000020f000 */
[----:B------:R-:W-:Y:S01]  /*0fb0*/  UISETP.GT.U32.AND UP0, UPT, UR4, 0xffff, UPT ;  /* 0x0000ffff0400788c */ /* 0x000fe2000bf04070 */
[----:B---3--:R-:W-:Y:S01]  /*0fc0*/  FMUL R2, R2, UR5 ;  /* 0x0000000502027c20 */ /* 0x008fe20008400000 */
[----:B------:R-:W-:Y:S02]  /*0fd0*/  USEL UR5, UR70, 0xffff, !UP1 ;  /* 0x0000ffff46057887 */ /* 0x000fe4000c800000 */
[----:B------:R-:W-:Y:S02]  /*0fe0*/  USEL UR4, UR4, 0xffff, !UP0 ;  /* 0x0000ffff04047887 */ /* 0x000fe4000c000000 */
[----:B------:R-:W-:Y:S01]  /*0ff0*/  ULOP3.LUT UR5, UR5, 0xffff, URZ, 0xc0, !UPT ;  /* 0x0000ffff05057892 */ /* 0x000fe2000f8ec0ff */
[----:B------:R-:W2:Y:S01]  /*1000*/  F2I.U32.TRUNC.NTZ R2, R2 ;  /* 0x0000000200027305 */ /* 0x000ea2000020f000 */
[----:B------:R-:W-:Y:S02]  /*1010*/  ULOP3.LUT UR4, UR4, 0xffff, URZ, 0xc0, !UPT ;  /* 0x0000ffff04047892 */ /* 0x000fe4000f8ec0ff */
[----:B------:R-:W-:-:S02]  /*1020*/  USHF.L.U32 UR31, UR31, UR5, URZ ;  /* 0x000000051f1f7299 */ /* 0x000fc400080006ff */
[----:B------:R-:W-:Y:S01]  /*1030*/  USHF.L.U32 UR30, UR30, UR4, URZ ;  /* 0x000000041e1e7299 */ /* 0x000fe200080006ff */
[----:B-1----:R-:W-:Y:S01]  /*1040*/  R2UR UR7, R3 ;  /* 0x00000000030772ca */ /* 0x002fe200000e0000 */
[----:B------:R-:W-:Y:S01]  /*1050*/  USHF.R.U32.HI UR26, URZ, 0x2, UR63 ;  /* 0x00000002ff1a7899 */ /* 0x000fe2000801163f */
[----:B------:R-:W1:Y:S01]  /*1060*/  LDCU UR39, c[0x0][0xb24] ;  /* 0x00016480ff2777ac */ /* 0x000e620008000800 */
[----:B------:R-:W3:Y:S01]  /*1070*/  LDCU UR28, c[0x0][0xb30] ;  /* 0x00016600ff1c77ac */ /* 0x000ee20008000800 */
[----:B--2---:R-:W-:Y:S02]  /*1080*/  R2UR UR6, R2 ;  /* 0x00000000020672ca */ /* 0x004fe400000e0000 */
[----:B------:R-:W-:Y:S01]  /*1090*/  PRMT R2, RZ, 0x7610, R2 ;  /* 0x00007610ff027816 */ /* 0x000fe20000000002 */
[----:B------:R-:W-:-:S06]  /*10a0*/  UISETP.NE.AND UP6, UPT, UR22, 0x2, UPT ;  /* 0x000000021600788c */ /* 0x000fcc000bfc5270 */
[----:B------:R-:W-:Y:S02]  /*10b0*/  UIADD3 UR5, UPT, UPT, -UR7, URZ, URZ ;  /* 0x000000ff07057290 */ /* 0x000fe4000fffe1ff */
[----:B------:R-:W-:Y:S02]  /*10c0*/  ULOP3.LUT UR53, UR53, 0x600, URZ, 0xc0, !UPT ;  /* 0x0000060035357892 */ /* 0x000fe4000f8ec0ff */
[----:B------:R-:W-:Y:S02]  /*10d0*/  UIMAD UR5, UR10, UR5, UR8 ;  /* 0x000000050a0572a4 */ /* 0x000fe4000f8e0208 */
[----:B------:R-:W-:Y:S02]  /*10e0*/  ULOP3.LUT UR45, UR45, 0x600, URZ, 0xc0, !UPT ;  /* 0x000006002d2d7892 */ /* 0x000fe4000f8ec0ff */
[----:B------:R-:W-:Y:S02]  /*10f0*/  UIADD3 UR4, UPT, UPT, -UR6, URZ, URZ ;  /* 0x000000ff06047290 */ /* 0x000fe4000fffe1ff */
[----:B------:R-:W-:Y:S01]  /*1100*/  IMAD.U32 R64, RZ, RZ, UR5 ;  /* 0x00000005ff407e24 */ /* 0x000fe2000f8e00ff */
[----:B------:R-:W-:-:S02]  /*1110*/  UISETP.GE.AND UP5, UPT, UR23, 0x1, UPT ;  /* 0x000000011700788c */ /* 0x000fc4000bfa6270 */
[----:B------:R-:W-:Y:S01]  /*1120*/  UIMAD UR4, UR11, UR4, UR9 ;  /* 0x000000040b0472a4 */ /* 0x000fe2000f8e0209 */
[----:B------:R-:W-:Y:S01]  /*1130*/  UMOV UR25, UR8 ;  /* 0x0000000800197c82 */ /* 0x000fe20008000000 */
[----:B------:R-:W-:-:S04]  /*1140*/  UMOV UR27, UR9 ;  /* 0x00000009001b7c82 */ /* 0x000fc80008000000 */
[----:B------:R-:W-:Y:S01]  /*1150*/  IMAD.U32 R63, RZ, RZ, UR4 ;  /* 0x00000004ff3f7e24 */ /* 0x000fe2000f8e00ff */
[----:B-1-3--:R-:W-:Y:S06]  /*1160*/  BRA.U UP4, `(.L_x_17) ;  /* 0x0000000104cc7547 */ /* 0x00afec000b800000 */
[----:B------:R-:W-:Y:S02]  /*1170*/  R2UR UR4, R63 ;  /* 0x000000003f0472ca */ /* 0x000fe400000e0000 */
[----:B------:R-:W-:-:S11]  /*1180*/  R2UR UR20, R64 ;  /* 0x00000000401472ca */ /* 0x000fd600000e0000 */
[----:B------:R-:W-:Y:S02]  /*1190*/  UISETP.NE.AND UP0, UPT, UR4, URZ, UPT ;  /* 0x000000ff0400728c */ /* 0x000fe4000bf05270 */
[----:B------:R-:W-:Y:S02]  /*11a0*/  UISETP.NE.AND UP2, UPT, UR4, 0x1, UPT ;  /* 0x000000010400788c */ /* 0x000fe4000bf45270 */
[----:B------:R-:W-:Y:S02]  /*11b0*/  UISETP.NE.AND UP1, UPT, UR20, URZ, UP0 ;  /* 0x000000ff1400728c */ /* 0x000fe40008725270 */
[----:B------:R-:W-:Y:S02]  /*11c0*/  USEL UR6, URZ, 0x2, UP0 ;  /* 0x00000002ff067887 */ /* 0x000fe40008000000 */
[----:B------:R-:W-:Y:S02]  /*11d0*/  USEL UR9, URZ, 0x1, UP1 ;  /* 0x00000001ff097887 */ /* 0x000fe40008800000 */
[----:B------:R-:W-:-:S02]  /*11e0*/  UISETP.NE.AND UP1, UPT, UR4, 0x2, UPT ;  /* 0x000000020400788c */ /* 0x000fc4000bf25270 */
[----:B------:R-:W-:Y:S02]  /*11f0*/  USEL UR12, URZ, 0x4, UP0 ;  /* 0x00000004ff0c7887 */ /* 0x000fe40008000000 */
[----:B------:R-:W-:Y:S02]  /*1200*/  USEL UR16, URZ, 0x8, UP0 ;  /* 0x00000008ff107887 */ /* 0x000fe40008000000 */
[----:B------:R-:W-:Y:S02]  /*1210*/  UISETP.NE.AND UP0, UPT, UR4, 0x3, UPT ;  /* 0x000000030400788c */ /* 0x000fe4000bf05270 */
[----:B------:R-:W-:Y:S02]  /*1220*/  USEL UR4, URZ, 0x100, UP1 ;  /* 0x00000100ff047887 */ /* 0x000fe40008800000 */
[----:B------:R-:W-:Y:S02]  /*1230*/  USEL UR10, URZ, 0x200, UP1 ;  /* 0x00000200ff0a7887 */ /* 0x000fe40008800000 */
[----:B------:R-:W-:-:S02]  /*1240*/  USEL UR14, URZ, 0x400, UP1 ;  /* 0x00000400ff0e7887 */ /* 0x000fc40008800000 */
[----:B------:R-:W-:Y:S02]  /*1250*/  USEL UR18, URZ, 0x800, UP1 ;  /* 0x00000800ff127887 */ /* 0x000fe40008800000 */
[----:B------:R-:W-:Y:S02]  /*1260*/  USEL UR5, URZ, 0x10, UP2 ;  /* 0x00000010ff057887 */ /* 0x000fe40009000000 */
[----:B------:R-:W-:Y:S02]  /*1270*/  UISETP.NE.AND UP1, UPT, UR20, URZ, UPT ;  /* 0x000000ff1400728c */ /* 0x000fe4000bf25270 */
[----:B------:R-:W-:Y:S02]  /*1280*/  USEL UR7, URZ, 0x1000, UP0 ;  /* 0x00001000ff077887 */ /* 0x000fe40008000000 */
[----:B------:R-:W-:Y:S02]  /*1290*/  USEL UR11, URZ, 0x2000, UP0 ;  /* 0x00002000ff0b7887 */ /* 0x000fe40008000000 */
[----:B------:R-:W-:-:S02]  /*12a0*/  USEL UR15, URZ, 0x4000, UP0 ;  /* 0x00004000ff0f7887 */ /* 0x000fc40008000000 */
[----:B------:R-:W-:Y:S02]  /*12b0*/  USEL UR19, URZ, 0x8000, UP0 ;  /* 0x00008000ff137887 */ /* 0x000fe40008000000 */
[----:B------:R-:W-:Y:S02]  /*12c0*/  UISETP.NE.AND UP0, UPT, UR20, 0x1, UPT ;  /* 0x000000011400788c */ /* 0x000fe4000bf05270 */
[----:B------:R-:W-:Y:S02]  /*12d0*/  USEL UR5, UR5, 0x10, UP1 ;  /* 0x0000001005057887 */ /* 0x000fe40008800000 */
[----:B------:R-:W-:Y:S02]  /*12e0*/  USEL UR4, UR4, 0x100, UP1 ;  /* 0x0000010004047887 */ /* 0x000fe40008800000 */
[----:B------:R-:W-:Y:S02]  /*12f0*/  USEL UR8, URZ, 0x20, UP2 ;  /* 0x00000020ff087887 */ /* 0x000fe40009000000 */
[----:B------:R-:W-:-:S02]  /*1300*/  USEL UR7, UR7, 0x1000, UP1 ;  /* 0x0000100007077887 */ /* 0x000fc40008800000 */
[----:B------:R-:W-:Y:S02]  /*1310*/  USEL UR6, UR6, 0x2, UP0 ;  /* 0x0000000206067887 */ /* 0x000fe40008000000 */
[----:B------:R-:W-:Y:S02]  /*1320*/  UIADD3 UR4, UPT, UPT, UR4, UR5, UR9 ;  /* 0x0000000504047290 */ /* 0x000fe4000fffe009 */
[----:B------:R-:W-:Y:S02]  /*1330*/  UISETP.NE.AND UP1, UPT, UR20, 0x2, UPT ;  /* 0x000000021400788c */ /* 0x000fe4000bf25270 */
[----:B------:R-:W-:Y:S02]  /*1340*/  USEL UR8, UR8, 0x20, UP0 ;  /* 0x0000002008087887 */ /* 0x000fe40008000000 */
[----:B------:R-:W-:Y:S02]  /*1350*/  USEL UR5, UR10, 0x200, UP0 ;  /* 0x000002000a057887 */ /* 0x000fe40008000000 */
[----:B------:R-:W-:-:S02]  /*1360*/  UIADD3 UR4, UPT, UPT, UR6, UR7, UR4 ;  /* 0x0000000706047290 */ /* 0x000fc4000fffe004 */
[----:B------:R-:W-:Y:S02]  /*1370*/  USEL UR13, URZ, 0x40, UP2 ;  /* 0x00000040ff0d7887 */ /* 0x000fe40009000000 */
[----:B------:R-:W-:Y:S02]  /*1380*/  USEL UR9, UR11, 0x2000, UP0 ;  /* 0x000020000b097887 */ /* 0x000fe40008000000 */
[----:B------:R-:W-:Y:S02]  /*1390*/  USEL UR7, UR12, 0x4, UP1 ;  /* 0x000000040c077887 */ /* 0x000fe40008800000 */
[----:B------:R-:W-:Y:S02]  /*13a0*/  UIADD3 UR4, UPT, UPT, UR5, UR8, UR4 ;  /* 0x0000000805047290 */ /* 0x000fe4000fffe004 */
[----:B------:R-:W-:Y:S02]  /*13b0*/  UISETP.NE.AND UP0, UPT, UR20, 0x3, UPT ;  /* 0x000000031400788c */ /* 0x000fe4000bf05270 */
[----:B------:R-:W-:-:S02]  /*13c0*/  USEL UR6, UR13, 0x40, UP1 ;  /* 0x000000400d067887 */ /* 0x000fc40008800000 */
[----:B------:R-:W-:Y:S02]  /*13d0*/  USEL UR5, UR14, 0x400, UP1 ;  /* 0x000004000e057887 */ /* 0x000fe40008800000 */
[----:B------:R-:W-:Y:S02]  /*13e0*/  UIADD3 UR4, UPT, UPT, UR7, UR9, UR4 ;  /* 0x0000000907047290 */ /* 0x000fe4000fffe004 */
[----:B------:R-:W-:Y:S02]  /*13f0*/  USEL UR17, URZ, 0x80, UP2 ;  /* 0x00000080ff117887 */ /* 0x000fe40009000000 */
[----:B------:R-:W-:Y:S02]  /*1400*/  USEL UR9, UR15, 0x4000, UP1 ;  /* 0x000040000f097887 */ /* 0x000fe40008800000 */
[----:B------:R-:W-:Y:S02]  /*1410*/  USEL UR8, UR16, 0x8, UP0 ;  /* 0x0000000810087887 */ /* 0x000fe40008000000 */
[----:B------:R-:W-:-:S02]  /*1420*/  UIADD3 UR4, UPT, UPT, UR5, UR6, UR4 ;  /* 0x0000000605047290 */ /* 0x000fc4000fffe004 */
[----:B------:R-:W-:Y:S02]  /*1430*/  USEL UR7, UR17, 0x80, UP0 ;  /* 0x0000008011077887 */ /* 0x000fe40008000000 */
[----:B------:R-:W-:Y:S02]  /*1440*/  USEL UR6, UR18, 0x800, UP0 ;  /* 0x0000080012067887 */ /* 0x000fe40008000000 */
[----:B------:R-:W-:Y:S02]  /*1450*/  UIADD3 UR4, UPT, UPT, UR8, UR9, UR4 ;  /* 0x0000000908047290 */ /* 0x000fe4000fffe004 */
[----:B------:R-:W-:Y:S02]  /*1460*/  USEL UR5, UR19, 0x8000, UP0 ;  /* 0x0000800013057887 */ /* 0x000fe40008000000 */
[----:B------:R-:W-:-:S04]  /*1470*/  UIADD3 UR4, UPT, UPT, UR6, UR7, UR4 ;  /* 0x0000000706047290 */ /* 0x000fc8000fffe004 */
[----:B------:R-:W-:-:S06]  /*1480*/  UIADD3 UR4, UPT, UPT, UR4, UR5, URZ ;  /* 0x0000000504047290 */ /* 0x000fcc000fffe0ff */
[----:B------:R-:W-:Y:S02]  /*1490*/  IMAD.U32 R2, RZ, RZ, UR4 ;  /* 0x00000004ff027e24 */ /* 0x000fe4000f8e00ff */
.L_x_17:
[----:B------:R-:W-:Y:S05]  /*14a0*/  BRA.U !UP5, `(.L_x_18) ;  /* 0x000000010dd47547 */ /* 0x000fea000b800000 */
[----:B------:R-:W1:Y:S01]  /*14b0*/  LDCU.128 UR12, c[0x0][0xb10] ;  /* 0x00016200ff0c77ac */ /* 0x000e620008000c00 */
[----:B------:R-:W2:Y:S01]  /*14c0*/  LDCU UR6, c[0x0][0x370] ;  /* 0x00006e00ff0677ac */ /* 0x000ea20008000800 */
[----:B------:R-:W3:Y:S01]  /*14d0*/  LDCU UR5, c[0x0][0x374] ;  /* 0x00006e80ff0577ac */ /* 0x000ee20008000800 */
[----:B------:R-:W4:Y:S01]  /*14e0*/  LDCU UR24, c[0x0][0xb0c] ;  /* 0x00016180ff1877ac */ /* 0x000f220008000800 */
[----:B------:R-:W4:Y:S01]  /*14f0*/  LDCU UR7, c[0x0][0xb20] ;  /* 0x00016400ff0777ac */ /* 0x000f220008000800 */
[----:B------:R-:W4:Y:S01]  /*1500*/  LDCU.64 UR8, c[0x0][0xb28] ;  /* 0x00016500ff0877ac */ /* 0x000f220008000a00 */
[----:B-1----:R-:W-:Y:S02]  /*1510*/  UISETP.NE.AND UP0, UPT, UR14, 0x1, UPT ;  /* 0x000000010e00788c */ /* 0x002fe4000bf05270 */
[----:B---3--:R-:W-:Y:S02]  /*1520*/  UIMAD.WIDE.U32 UR10, UR5, UR15, URZ ;  /* 0x0000000f050a72a5 */ /* 0x008fe4000f8e00ff */
[----:B--2---:R-:W-:-:S02]  /*1530*/  UIMAD.WIDE.U32 UR18, UR6, UR12, URZ ;  /* 0x0000000c061272a5 */ /* 0x004fc4000f8e00ff */
[----:B----4-:R-:W-:Y:S02]  /*1540*/  UISETP.NE.AND UP1, UPT, UR24, 0x1, UPT ;  /* 0x000000011800788c */ /* 0x010fe4000bf25270 */
[----:B------:R-:W-:Y:S01]  /*1550*/  UISETP.NE.AND UP2, UPT, UR23, 0x1, UPT ;  /* 0x000000011700788c */ /* 0x000fe2000bf45270 */
[----:B------:R-:W-:Y:S02]  /*1560*/  UMOV UR10, UR11 ;  /* 0x0000000b000a7c82 */ /* 0x000fe40008000000 */
[----:B------:R-:W-:Y:S01]  /*1570*/  UMOV UR18, UR19 ;  /* 0x0000001300127c82 */ /* 0x000fe20008000000 */
[----:B------:R-:W-:Y:S02]  /*1580*/  @UP0 USHF.R.U32.HI UR5, URZ, UR7, UR10 ;  /* 0x00000007ff050299 */ /* 0x000fe4000801160a */
[----:B------:R-:W-:Y:S02]  /*1590*/  UIMAD.WIDE.U32 UR20, UR27, UR15, URZ ;  /* 0x0000000f1b1472a5 */ /* 0x000fe4000f8e00ff */
[----:B------:R-:W-:-:S02]  /*15a0*/  UIMAD.WIDE.U32 UR10, UR5, UR8, URZ ;  /* 0x00000008050a72a5 */ /* 0x000fc4000f8e00ff */
[----:B------:R-:W-:Y:S02]  /*15b0*/  @UP1 USHF.R.U32.HI UR6, URZ, UR13, UR18 ;  /* 0x0000000dff061299 */ /* 0x000fe40008011612 */
[----:B------:R-:W-:Y:S02]  /*15c0*/  UIMAD.WIDE.U32 UR16, UR25, UR12, URZ ;  /* 0x0000000c191072a5 */ /* 0x000fe4000f8e00ff */
[----:B------:R-:W-:Y:S01]  /*15d0*/  UIMAD.WIDE.U32 UR18, UR6, UR8, URZ ;  /* 0x00000008061272a5 */ /* 0x000fe2000f8e00ff */
[----:B------:R-:W-:Y:S01]  /*15e0*/  UMOV UR4, UR21 ;  /* 0x0000001500047c82 */ /* 0x000fe20008000000 */
[----:B------:R-:W-:Y:S01]  /*15f0*/  UMOV UR10, UR11 ;  /* 0x0000000b000a7c82 */ /* 0x000fe20008000000 */
[----:B------:R-:W-:Y:S02]  /*1600*/  USHF.R.U32.HI UR4, URZ, UR7, UR4 ;  /* 0x00000007ff047299 */ /* 0x000fe40008011604 */
[----:B------:R-:W-:Y:S01]  /*1610*/  @UP2 USHF.R.U32.HI UR5, URZ, UR9, UR10 ;  /* 0x00000009ff052299 */ /* 0x000fe2000801160a */
[----:B------:R-:W-:Y:S01]  /*1620*/  UMOV UR16, UR17 ;  /* 0x0000001100107c82 */ /* 0x000fe20008000000 */
[----:B------:R-:W-:Y:S01]  /*1630*/  UMOV UR18, UR19 ;  /* 0x0000001300127c82 */ /* 0x000fe20008000000 */
[----:B------:R-:W-:-:S02]  /*1640*/  USHF.R.U32.HI UR13, URZ, UR13, UR16 ;  /* 0x0000000dff0d7299 */ /* 0x000fc40008011610 */
[----:B------:R-:W-:Y:S02]  /*1650*/  USEL UR4, UR27, UR4, !UP0 ;  /* 0x000000041b047287 */ /* 0x000fe4000c000000 */
[----:B------:R-:W-:Y:S02]  /*1660*/  @UP2 USHF.R.U32.HI UR6, URZ, UR9, UR18 ;  /* 0x00000009ff062299 */ /* 0x000fe40008011612 */
[----:B------:R-:W-:Y:S02]  /*1670*/  UIMAD UR7, UR5, UR23, URZ ;  /* 0x00000017050772a4 */ /* 0x000fe4000f8e02ff */
[----:B------:R-:W-:Y:S02]  /*1680*/  USEL UR5, UR25, UR13, !UP1 ;  /* 0x0000000d19057287 */ /* 0x000fe4000c800000 */
[----:B------:R-:W-:Y:S02]  /*1690*/  UIMAD UR12, UR6, UR23, URZ ;  /* 0x00000017060c72a4 */ /* 0x000fe4000f8e02ff */
[----:B------:R-:W-:-:S02]  /*16a0*/  UISETP.GE.AND UP0, UPT, UR4, UR7, UPT ;  /* 0x000000070400728c */ /* 0x000fc4000bf06270 */
[----:B------:R-:W-:Y:S02]  /*16b0*/  UIMAD.WIDE.U32 UR10, UR4, UR8, URZ ;  /* 0x00000008040a72a5 */ /* 0x000fe4000f8e00ff */
[----:B------:R-:W-:Y:S02]  /*16c0*/  UISETP.GE.OR UP0, UPT, UR5, UR12, UP0 ;  /* 0x0000000c0500728c */ /* 0x000fe40008706670 */
[----:B------:R-:W-:Y:S02]  /*16d0*/  UIMAD.WIDE.U32 UR12, UR5, UR8, URZ ;  /* 0x00000008050c72a5 */ /* 0x000fe4000f8e00ff */
[----:B------:R-:W-:Y:S01]  /*16e0*/  UIADD3 UR10, UPT, UPT, -UR4, URZ, URZ ;  /* 0x000000ff040a7290 */ /* 0x000fe2000fffe1ff */
[----:B------:R-:W-:Y:S01]  /*16f0*/  UMOV UR8, UR11 ;  /* 0x0000000b00087c82 */ /* 0x000fe20008000000 */
[----:B------:R-:W-:Y:S02]  /*1700*/  UIADD3 UR11, UPT, UPT, -UR5, URZ, URZ ;  /* 0x000000ff050b7290 */ /* 0x000fe4000fffe1ff */
[----:B------:R-:W-:-:S03]  /*1710*/  USHF.R.U32.HI UR8, URZ, UR9, UR8 ;  /* 0x00000009ff087299 */ /* 0x000fc60008011608 */
[----:B------:R-:W-:Y:S01]  /*1720*/  @!UP0 UMOV UR7, UR13 ;  /* 0x0000000d00078c82 */ /* 0x000fe20008000000 */
[----:B------:R-:W-:Y:S02]  /*1730*/  UIMAD UR27, UR14, UR10, UR27 ;  /* 0x0000000a0e1b72a4 */ /* 0x000fe4000f8e021b */
[----:B------:R-:W-:Y:S02]  /*1740*/  USEL UR8, UR4, UR8, !UP2 ;  /* 0x0000000804087287 */ /* 0x000fe4000d000000 */
[----:B------:R-:W-:Y:S02]  /*1750*/  @!UP0 USHF.R.U32.HI UR7, URZ, UR9, UR7 ;  /* 0x00000009ff078299 */ /* 0x000fe40008011607 */
[----:B------:R-:W-:Y:S02]  /*1760*/  UIADD3 UR9, UPT, UPT, -UR8, URZ, URZ ;  /* 0x000000ff08097290 */ /* 0x000fe4000fffe1ff */
[----:B------:R-:W-:Y:S02]  /*1770*/  @!UP0 USEL UR7, UR5, UR7, !UP2 ;  /* 0x0000000705078287 */ /* 0x000fe4000d000000 */
[----:B------:R-:W-:-:S02]  /*1780*/  UIMAD UR9, UR23, UR9, UR4 ;  /* 0x00000009170972a4 */ /* 0x000fc4000f8e0204 */
[----:B------:R-:W-:Y:S02]  /*1790*/  @!UP0 UIADD3 UR8, UPT, UPT, UR8, -UR7, URZ ;  /* 0x8000000708088290 */ /* 0x000fe4000fffe0ff */
[----:B------:R-:W-:Y:S02]  /*17a0*/  @!UP0 UIMAD UR6, UR9, UR6, UR7 ;  /* 0x00000006090682a4 */ /* 0x000fe4000f8e0207 */
[----:B------:R-:W-:Y:S02]  /*17b0*/  @!UP0 UIMAD UR4, UR8, UR23, UR5 ;  /* 0x00000017080482a4 */ /* 0x000fe4000f8e0205 */
[----:B------:R-:W-:Y:S02]  /*17c0*/  UIMAD UR25, UR24, UR11, UR25 ;  /* 0x0000000b181972a4 */ /* 0x000fe4000f8e0219 */
[----:B------:R-:W-:Y:S01]  /*17d0*/  UIMAD UR27, UR4, UR14, UR27 ;  /* 0x0000000e041b72a4 */ /* 0x000fe2000f8e021b */
[----:B------:R-:W-:Y:S02]  /*17e0*/  @!UP0 UMOV UR5, UR6 ;  /* 0x0000000600058c82 */ /* 0x000fe40008000000 */
[----:B------:R-:W-:-:S12]  /*17f0*/  UIMAD UR25, UR5, UR24, UR25 ;  /* 0x00000018051972a4 */ /* 0x000fd8000f8e0219 */
.L_x_18:
[----:B------:R-:W-:-:S09]  /*1800*/  UISETP.NE.AND UP0, UPT, UR28, 0x1, UPT ;  /* 0x000000011c00788c */ /* 0x000fd2000bf05270 */
[----:B------:R-:W-:Y:S05]  /*1810*/  BRA.U UP0, `(.L_x_19) ;  /* 0x0000000100447547 */ /* 0x000fea000b800000 */
[----:B------:R-:W1:Y:S01]  /*1820*/  LDCU.128 UR8, c[0x0][0xb10] ;  /* 0x00016200ff0877ac */ /* 0x000e620008000c00 */
[----:B------:R-:W2:Y:S01]  /*1830*/  LDCU UR12, c[0x0][0xb0c] ;  /* 0x00016180ff0c77ac */ /* 0x000ea20008000800 */
[----:B------:R-:W3:Y:S01]  /*1840*/  LDCU UR13, c[0x0][0xb20] ;  /* 0x00016400ff0d77ac */ /* 0x000ee20008000800 */
[----:B-1----:R-:W-:Y:S02]  /*1850*/  UIMAD.WIDE.U32 UR6, UR25, UR8, URZ ;  /* 0x00000008190672a5 */ /* 0x002fe4000f8e00ff */
[----:B------:R-:W-:Y:S02]  /*1860*/  UIMAD.WIDE.U32 UR4, UR27, UR11, URZ ;  /* 0x0000000b1b0472a5 */ /* 0x000fe4000f8e00ff */
[----:B--2---:R-:W-:Y:S02]  /*1870*/  UISETP.NE.AND UP1, UPT, UR12, 0x1, UPT ;  /* 0x000000010c00788c */ /* 0x004fe4000bf25270 */
[----:B------:R-:W-:Y:S01]  /*1880*/  UISETP.NE.AND UP0, UPT, UR10, 0x1, UPT ;  /* 0x000000010a00788c */ /* 0x000fe2000bf05270 */
[----:B------:R-:W-:-:S02]  /*1890*/  UMOV UR6, UR7 ;  /* 0x0000000700067c82 */ /* 0x000fc40008000000 */
[----:B------:R-:W-:Y:S01]  /*18a0*/  UMOV UR4, UR5 ;  /* 0x0000000500047c82 */ /* 0x000fe20008000000 */
[----:B------:R-:W-:Y:S02]  /*18b0*/  USHF.R.U32.HI UR9, URZ, UR9, UR6 ;  /* 0x00000009ff097299 */ /* 0x000fe40008011606 */
[----:B---3--:R-:W-:Y:S02]  /*18c0*/  USHF.R.U32.HI UR4, URZ, UR13, UR4 ;  /* 0x0000000dff047299 */ /* 0x008fe40008011604 */
[----:B------:R-:W-:Y:S02]  /*18d0*/  USEL UR5, UR25, UR9, !UP1 ;  /* 0x0000000919057287 */ /* 0x000fe4000c800000 */
[----:B------:R-:W-:-:S04]  /*18e0*/  USEL UR4, UR27, UR4, !UP0 ;  /* 0x000000041b047287 */ /* 0x000fc8000c000000 */
[----:B------:R-:W-:Y:S02]  /*18f0*/  UIADD3 UR6, UPT, UPT, UR5, -UR4, URZ ;  /* 0x8000000405067290 */ /* 0x000fe4000fffe0ff */
[----:B------:R-:W-:Y:S02]  /*1900*/  UIADD3 UR4, UPT, UPT, -UR5, UR4, URZ ;  /* 0x0000000405047290 */ /* 0x000fe4000fffe1ff */
[----:B------:R-:W-:Y:S02]  /*1910*/  UIMAD UR27, UR6, UR10, UR27 ;  /* 0x0000000a061b72a4 */ /* 0x000fe4000f8e021b */
[----:B------:R-:W-:-:S12]  /*1920*/  UIMAD UR25, UR4, UR12, UR25 ;  /* 0x0000000c041972a4 */ /* 0x000fd8000f8e0219 */
.L_x_19:
[----:B------:R-:W-:-:S09]  /*1930*/  UISETP.EQ.U32.AND UP0, UPT, UR29, 0x1, UPT ;  /* 0x000000011d00788c */ /* 0x000fd2000bf02070 */
[----:B------:R-:W-:Y:S05]  /*1940*/  BRA.U !UP0, `(.L_x_20) ;  /* 0x00000001080c7547 */ /* 0x000fea000b800000 */
[----:B------:R-:W-:Y:S01]  /*1950*/  UCGABAR_WAIT ;  /* 0x0000000000007dc7 */ /* 0x000fe20008000000 */
[----:B------:R-:W-:Y:S01]  /*1960*/  CCTL.IVALL ;  /* 0x00000000ff00798f */ /* 0x000fe20002000000 */
[----:B------:R-:W-:Y:S05]  /*1970*/  BRA `(.L_x_21) ;  /* 0x0000000000047947 */ /* 0x000fea0003800000 */
.L_x_20:
[----:B------:R-:W-:Y:S06]  /*1980*/  BAR.SYNC.DEFER_BLOCKING 0x0 ;  /* 0x0000000000007b1d */ /* 0x000fec0000010000 */
.L_x_21:
[----:B------:R-:W-:Y:S05]  /*1990*/  BRA.U UP6, `(.L_x_22) ;  /* 0x0000001506f07547 */ /* 0x000fea000b800000 */
[----:B------:R-:W1:Y:S01]  /*19a0*/  LDCU UR6, c[0x0][0x38c] ;  /* 0x00007180ff0677ac */ /* 0x000e620008000800 */
[----:B------:R-:W-:Y:S01]  /*19b0*/  PLOP3.LUT P2, PT, PT, PT, UP3, 0x80, 0x8 ;  /* 0x000000000008781c */ /* 0x000fe20003f4f038 */
[----:B------:R-:W-:Y:S01]  /*19c0*/  IMAD.MOV.U32 R12, RZ, RZ, 0x1 ;  /* 0x00000001ff0c7424 */ /* 0x000fe200078e00ff */
[----:B------:R-:W-:Y:S01]  /*19d0*/  ISETP.EQ.OR P3, PT, R0, RZ, P4 ;  /* 0x000000ff0000720c */ /* 0x000fe20002762670 */
[----:B------:R-:W-:Y:S01]  /*19e0*/  UISETP.NE.AND UP1, UPT, UR22, URZ, UPT ;  /* 0x000000ff1600728c */ /* 0x000fe2000bf25270 */
[----:B------:R-:W-:Y:S02]  /*19f0*/  PLOP3.LUT P2, PT, P2, PT, PT, 0x8, 0x80 ;  /* 0x000000000080781c */ /* 0x000fe4000174e170 */
[----:B------:R-:W-:Y:S01]  /*1a00*/  CS2R R10, SRZ ;  /* 0x00000000000a7805 */ /* 0x000fe2000001ff00 */
[----:B------:R-:W-:Y:S01]  /*1a10*/  IMAD.MOV.U32 R9, RZ, RZ, RZ ;  /* 0x000000ffff097224 */ /* 0x000fe200078e00ff */
[----:B------:R-:W2:Y:S01]  /*1a20*/  LDCU UR65, c[0x0][0x370] ;  /* 0x00006e00ff4177ac */ /* 0x000ea20008000800 */
[----:B------:R-:W-:Y:S01]  /*1a30*/  IMAD.MOV.U32 R8, RZ, RZ, 0x1 ;  /* 0x00000001ff087424 */ /* 0x000fe200078e00ff */
[----:B------:R-:W3:Y:S01]  /*1a40*/  LDCU.64 UR54, c[0x0][0x348] ;  /* 0x00006900ff3677ac */ /* 0x000ee20008000a00 */
[----:B------:R-:W4:Y:S01]  /*1a50*/  LDCU UR64, c[0x0][0x374] ;  /* 0x00006e80ff4077ac */ /* 0x000f220008000800 */
[----:B-1----:R-:W-:-:S02]  /*1a60*/  UIADD3 UR5, UPT, UPT, UR6, 0x7f, URZ ;  /* 0x0000007f06057890 */ /* 0x002fc4000fffe0ff */
[----:B------:R-:W-:Y:S02]  /*1a70*/  UIADD3 UR71, UPT, UPT, UR6, 0xfe, URZ ;  /* 0x000000fe06477890 */ /* 0x000fe4000fffe0ff */
[----:B------:R-:W-:Y:S02]  /*1a80*/  USHF.R.S32.HI UR4, URZ, 0x1f, UR5 ;  /* 0x0000001fff047899 */ /* 0x000fe40008011405 */
[----:B------:R-:W-:Y:S02]  /*1a90*/  USEL UR38, UR38, 0x2, UP1 ;  /* 0x0000000226267887 */ /* 0x000fe40008800000 */
[----:B------:R-:W-:Y:S02]  /*1aa0*/  ULEA.HI UR4, UR4, UR5, URZ, 0x7 ;  /* 0x0000000504047291 */ /* 0x000fe4000f8f38ff */
[----:B------:R-:W-:Y:S02]  /*1ab0*/  USHF.L.U32 UR5, UR26, 0x4, URZ ;  /* 0x000000041a057899 */ /* 0x000fe400080006ff */
[----:B------:R-:W-:-:S02]  /*1ac0*/  USHF.R.S32.HI UR67, URZ, 0x7, UR4 ;  /* 0x00000007ff437899 */ /* 0x000fc40008011404 */
[----:B------:R-:W-:Y:S02]  /*1ad0*/  UIADD3 UR4, UPT, UPT, UR6, -0x1, URZ ;  /* 0xffffffff06047890 */ /* 0x000fe4000fffe0ff */
[----:B------:R-:W-:Y:S02]  /*1ae0*/  UISETP.LT.U32.AND UP0, UPT, UR67, 0x3, UPT ;  /* 0x000000034300788c */ /* 0x000fe4000bf01070 */
[----:B------:R-:W-:Y:S02]  /*1af0*/  UISETP.GE.U32.AND UP2, UPT, UR4, -0xff, UPT ;  /* 0xffffff010400788c */ /* 0x000fe4000bf46070 */
[----:B------:R-:W-:Y:S02]  /*1b00*/  USEL UR66, UR67, 0x3, UP0 ;  /* 0x0000000343427887 */ /* 0x000fe40008000000 */
[----:B------:R-:W-:Y:S02]  /*1b10*/  ULOP3.LUT UR68, UR5, 0x30, URZ, 0xe2, !UPT ;  /* 0x0000003005447892 */ /* 0x000fe4000f8ee2ff */
[----:B------:R-:W-:-:S02]  /*1b20*/  UIADD3 UR37, UPT, UPT, UR66, -0x1, URZ ;  /* 0xffffffff42257890 */ /* 0x000fc4000fffe0ff */
[----:B------:R-:W-:Y:S01]  /*1b30*/  UIADD3 UR69, UPT, UPT, UR67, -UR66, URZ ;  /* 0x8000004243457290 */ /* 0x000fe2000fffe0ff */
[----:B------:R-:W-:Y:S02]  /*1b40*/  UMOV UR29, URZ ;  /* 0x000000ff001d7c82 */ /* 0x000fe40008000000 */
[----:B------:R-:W-:-:S04]  /*1b50*/  @UP2 UIADD3 UR37, UPT, UPT, UR66, URZ, URZ ;  /* 0x000000ff42252290 */ /* 0x000fc8000fffe0ff */
[----:B--234-:R-:W-:-:S12]  /*1b60*/  UIADD3 UR37, UPT, UPT, UR37, 0x1, URZ ;  /* 0x0000000125257890 */ /* 0x01cfd8000fffe0ff */
.L_x_46:
[----:B------:R-:W-:Y:S01]  /*1b70*/  UISETP.NE.AND UP0, UPT, UR63, URZ, UPT ;  /* 0x000000ff3f00728c */ /* 0x000fe2000bf05270 */
[----:B-1----:R-:W1:Y:S08]  /*1b80*/  S2UR UR63, SR_CgaCtaId ;  /* 0x00000000003f79c3 */ /* 0x002e700000008800 */
[----:B---3--:R-:W-:Y:S05]  /*1b90*/  BRA.U UP0, `(.L_x_23) ;  /* 0x0000000100347547 */ /* 0x008fea000b800000 */
[----:B------:R-:W2:Y:S01]  /*1ba0*/  S2R R0, SR_CgaCtaId ;  /* 0x0000000000007919 */ /* 0x000ea20000008800 */
[----:B------:R-:W-:Y:S02]  /*1bb0*/  MOV R3, 0x400 ;  /* 0x0000040000037802 */ /* 0x000fe40000000f00 */
[----:B------:R-:W-:Y:S02]  /*1bc0*/  SHF.L.U32 R2, R8, 0x1f, RZ ;  /* 0x0000001f08027819 */ /* 0x000fe400000006ff */
[----:B--2---:R-:W-:-:S05]  /*1bd0*/  LEA R0, R0, R3, 0x18 ;  /* 0x0000000300007211 */ /* 0x004fca00078ec0ff */
[----:B------:R-:W-:-:S04]  /*1be0*/  IMAD R3, R9, 0x8, R0 ;  /* 0x0000000809037824 */ /* 0x000fc800078e0200 */
[----:B------:R-:W2:Y:S02]  /*1bf0*/  SYNCS.PHASECHK.TRANS64.TRYWAIT P0, [R3+URZ+0xe0], R2 ;  /* 0x0000e002030075a7 */ /* 0x000ea400080011ff */
[----:B--2---:R-:W-:Y:S05]  /*1c00*/  @!P0 BRA `(.L_x_24) ;  /* 0x0000006800048947 */ /* 0x004fea0003800000 */
.L_x_125:
[----:B------:R-:W-:Y:S01]  /*1c10*/  VIADD R9, R9, 0x1 ;  /* 0x0000000109097836 */ /* 0x000fe20000000000 */
[----:B------:R2:W-:Y:S04]  /*1c20*/  SYNCS.ARRIVE.TRANS64.A1T0 RZ, [R3+URZ+0xd0], RZ ;  /* 0x0000d0ff03ff79a7 */ /* 0x0005e800081000ff */
[----:B------:R-:W-:-:S04]  /*1c30*/  ISETP.NE.AND P0, PT, R9, 0x2, PT ;  /* 0x000000020900780c */ /* 0x000fc80003f05270 */
[----:B------:R-:W-:Y:S02]  /*1c40*/  SEL R9, R9, RZ, P0 ;  /* 0x000000ff09097207 */ /* 0x000fe40000000000 */
[----:B--2---:R-:W-:-:S04]  /*1c50*/  SEL R3, RZ, 0x1, P0 ;  /* 0x00000001ff037807 */ /* 0x004fc80000000000 */
[----:B------:R-:W-:Y:S02]  /*1c60*/  LOP3.LUT R8, R8, R3, RZ, 0x3c, !PT ;  /* 0x0000000308087212 */ /* 0x000fe400078e3cff */
.L_x_23:
[----:B------:R-:W-:Y:S01]  /*1c70*/  UMOV UR22, 0x400 ;  /* 0x0000040000167882 */ /* 0x000fe20000000000 */
[----:B------:R-:W-:Y:S01]  /*1c80*/  SHF.L.U32 R0, R12, 0x1f, RZ ;  /* 0x0000001f0c007819 */ /* 0x000fe200000006ff */
[----:B-1----:R-:W-:Y:S02]  /*1c90*/  ULEA UR22, UR63, UR22, 0x18 ;  /* 0x000000163f167291 */ /* 0x002fe4000f8ec0ff */
[----:B------:R-:W-:Y:S02]  /*1ca0*/  UISETP.GE.U32.AND UP0, UPT, UR71, 0xff, UPT ;  /* 0x000000ff4700788c */ /* 0x000fe4000bf06070 */
[----:B------:R-:W-:Y:S02]  /*1cb0*/  ULEA UR4, UR29, UR22, 0x3 ;  /* 0x000000161d047291 */ /* 0x000fe4000f8e18ff */
[----:B------:R-:W-:Y:S02]  /*1cc0*/  ULEA UR27, UR27, UR70, 0x2 ;  /* 0x000000461b1b7291 */ /* 0x000fe4000f8e10ff */
[----:B------:R-:W-:-:S02]  /*1cd0*/  ULEA UR59, UR25, UR68, 0x6 ;  /* 0x00000044193b7291 */ /* 0x000fc4000f8e30ff */
[----:B------:R-:W-:Y:S01]  /*1ce0*/  USHF.L.U32 UR27, UR27, 0x4, URZ ;  /* 0x000000041b1b7899 */ /* 0x000fe200080006ff */
[----:B------:R-:W-:Y:S02]  /*1cf0*/  UMOV UR15, URZ ;  /* 0x000000ff000f7c82 */ /* 0x000fe40008000000 */
[----:B------:R1:W2:Y:S01]  /*1d00*/  SYNCS.PHASECHK.TRANS64.TRYWAIT P1, [UR4+0x18], R0 ;  /* 0x00001800ff0075a7 */ /* 0x0002a20008021104 */
[----:B------:R-:W-:Y:S08]  /*1d10*/  BRA.U !UP0, `(.L_x_25) ;  /* 0x0000000508647547 */ /* 0x000ff0000b800000 */
[----:B------:R-:W-:Y:S01]  /*1d20*/  UMOV UR21, URZ ;  /* 0x000000ff00157c82 */ /* 0x000fe20008000000 */
[----:B------:R-:W-:-:S05]  /*1d30*/  UMOV UR14, UR29 ;  /* 0x0000001d000e7c82 */ /* 0x000fca0008000000 */
.L_x_33:
[----:B------:R-:W-:Y:S01]  /*1d40*/  ULEA UR57, UR14, UR22, 0x3 ;  /* 0x000000160e397291 */ /* 0x000fe2000f8e18ff */
[----:B--2---:R-:W-:Y:S01]  /*1d50*/  @!P4 MOV R2, 0x10000 ;  /* 0x000100000002c802 */ /* 0x004fe20000000f00 */
[----:B--23--:R-:W-:Y:S10]  /*1d60*/  @P1 BRA `(.L_x_26) ;  /* 0x00000000000c1947 */ /* 0x00cff40003800000 */
[----:B------:R-:W-:-:S04]  /*1d70*/  SHF.L.U32 R3, R12, 0x1f, RZ ;  /* 0x0000001f0c037819 */ /* 0x000fc800000006ff */
[----:B------:R-:W2:Y:S02]  /*1d80*/  SYNCS.PHASECHK.TRANS64.TRYWAIT P0, [UR57+0x18], R3 ;  /* 0x00001803ff0075a7 */ /* 0x000ea40008001139 */
[----:B--2---:R-:W-:Y:S05]  /*1d90*/  @!P0 BRA `(.L_x_27) ;  /* 0x0000006400b48947 */ /* 0x004fea0003800000 */
.L_x_26:
[----:B------:R2:W-:Y:S01]  /*1da0*/  @!P4 SYNCS.ARRIVE.TRANS64 RZ, [UR57], R2 ;  /* 0x00000002ffffc9a7 */ /* 0x0005e20008000039 */
[----:B------:R-:W-:-:S04]  /*1db0*/  ULOP3.LUT UR4, UR38, 0x2, URZ, 0xfc, !UPT ;  /* 0x0000000226047892 */ /* 0x000fc8000f8efcff */
[----:B------:R-:W-:-:S09]  /*1dc0*/  UISETP.NE.AND UP0, UPT, UR4, 0x2, UPT ;  /* 0x000000020400788c */ /* 0x000fd2000bf05270 */
[----:B------:R-:W-:Y:S05]  /*1dd0*/  BRA.U UP0, `(.L_x_28) ;  /* 0x0000000100047547 */ /* 0x000fea000b800000 */
[----:B------:R-:W-:Y:S05]  /*1de0*/  BPT.TRAP 0x1 ;  /* 0x000000040000795c */ /* 0x000fea0000300000 */
.L_x_28:
[----:B------:R-:W-:Y:S04]  /*1df0*/  BSSY.RECONVERGENT B0, `(.L_x_29) ;  /* 0x0000003000007945 */ /* 0x000fe80003800200 */
[----:B------:R-:W-:Y:S05]  /*1e00*/  @P3 BRA `(.L_x_30) ;  /* 0x0000000000043947 */ /* 0x000fea0003800000 */
[----:B------:R-:W-:Y:S05]  /*1e10*/  BPT.TRAP 0x1 ;  /* 0x000000040000795c */ /* 0x000fea0000300000 */
.L_x_30:
[----:B------:R-:W-:Y:S05]  /*1e20*/  BSYNC.RECONVERGENT B0 ;  /* 0x0000000000007941 */ /* 0x000fea0003800200 */
.L_x_29:
[----:B------:R-:W-:Y:S01]  /*1e30*/  UIADD3 UR4, UPT, UPT, UR14, 0x1, URZ ;  /* 0x000000010e047890 */ /* 0x000fe2000fffe0ff */
[----:B------:R-:W-:Y:S01]  /*1e40*/  BSSY.RECONVERGENT B0, `(.L_x_31) ;  /* 0x0000041000007945 */ /* 0x000fe20003800200 */
[----:B------:R-:W-:Y:S02]  /*1e50*/  ELECT P0, URZ, PT ;  /* 0x0000000000ff782f */ /* 0x000fe40003800000 */
[----:B------:R-:W-:-:S04]  /*1e60*/  UISETP.NE.AND UP0, UPT, UR4, 0x3, UPT ;  /* 0x000000030400788c */ /* 0x000fc8000bf05270 */
[----:B------:R-:W-:Y:S02]  /*1e70*/  USEL UR5, URZ, 0x1, UP0 ;  /* 0x00000001ff057887 */ /* 0x000fe40008000000 */
[----:B------:R-:W-:-:S04]  /*1e80*/  USEL UR29, UR4, URZ, UP0 ;  /* 0x000000ff041d7287 */ /* 0x000fc80008000000 */
[----:B------:R-:W-:Y:S01]  /*1e90*/  ULEA UR4, UR29, UR22, 0x3 ;  /* 0x000000161d047291 */ /* 0x000fe2000f8e18ff */
[----:B------:R-:W-:-:S04]  /*1ea0*/  LOP3.LUT R12, R12, UR5, RZ, 0x3c, !PT ;  /* 0x000000050c0c7c12 */ /* 0x000fc8000f8e3cff */
[----:B-1----:R-:W-:-:S04]  /*1eb0*/  SHF.L.U32 R0, R12, 0x1f, RZ ;  /* 0x0000001f0c007819 */ /* 0x002fc800000006ff */
[----:B------:R1:W3:Y:S01]  /*1ec0*/  SYNCS.PHASECHK.TRANS64.TRYWAIT P1, [UR4+0x18], R0 ;  /* 0x00001800ff0075a7 */ /* 0x0002e20008021104 */
[----:B------:R-:W-:Y:S05]  /*1ed0*/  @!P0 BRA `(.L_x_32) ;  /* 0x0000000000dc8947 */ /* 0x000fea0003800000 */
[----:B------:R-:W-:Y:S02]  /*1ee0*/  USHF.L.U32 UR7, UR14, 0xd, URZ ;  /* 0x0000000d0e077899 */ /* 0x000fe400080006ff */
[----:B------:R-:W-:Y:S02]  /*1ef0*/  UIADD3 UR4, UP1, UPT, UR54, 0x80, URZ ;  /* 0x0000008036047890 */ /* 0x000fe4000ff3e0ff */
[----:B------:R-:W-:Y:S02]  /*1f00*/  ULOP3.LUT UR32, UR7, UR53, URZ, 0xfc, !UPT ;  /* 0x0000003507207292 */ /* 0x000fe4000f8efcff */
[----:B------:R-:W-:Y:S02]  /*1f10*/  ULOP3.LUT UR13, UR7, UR45, URZ, 0xfc, !UPT ;  /* 0x0000002d070d7292 */ /* 0x000fe4000f8efcff */
[----:B------:R-:W-:Y:S02]  /*1f20*/  ULEA UR32, UR32, UR22, 0x2 ;  /* 0x0000001620207291 */ /* 0x000fe4000f8e10ff */
[----:B------:R-:W-:-:S02]  /*1f30*/  USHF.L.U32 UR58, UR21, 0x7, URZ ;  /* 0x00000007153a7899 */ /* 0x000fc400080006ff */
[----:B------:R-:W-:Y:S02]  /*1f40*/  UIADD3 UR6, UP0, UPT, UR54, 0x180, URZ ;  /* 0x0000018036067890 */ /* 0x000fe4000ff1e0ff */
[----:B------:R-:W-:Y:S02]  /*1f50*/  UIADD3.X UR5, UPT, UPT, URZ, UR55, URZ, UP1, !UPT ;  /* 0x00000037ff057290 */ /* 0x000fe40008ffe4ff */
[----:B------:R-:W-:Y:S02]  /*1f60*/  ULEA UR13, UR13, UR22, 0x2 ;  /* 0x000000160d0d7291 */ /* 0x000fe4000f8e10ff */
[----:B------:R-:W-:Y:S02]  /*1f70*/  UIADD3 UR56, UPT, UPT, UR32, 0x6800, URZ ;  /* 0x0000680020387890 */ /* 0x000fe4000fffe0ff */
[----:B------:R-:W-:Y:S02]  /*1f80*/  UPRMT UR15, URZ, 0x5410, UR31 ;  /* 0x00005410ff0f7896 */ /* 0x000fe4000800001f */
[----:B------:R-:W-:-:S02]  /*1f90*/  UIADD3 UR50, UPT, UPT, UR58, 0x20, URZ ;  /* 0x000000203a327890 */ /* 0x000fc4000fffe0ff */
[----:B------:R-:W-:Y:S02]  /*1fa0*/  UIADD3 UR48, UPT, UPT, UR32, 0x8800, URZ ;  /* 0x0000880020307890 */ /* 0x000fe4000fffe0ff */
[----:B------:R-:W-:Y:S02]  /*1fb0*/  UIADD3 UR42, UPT, UPT, UR58, 0x40, URZ ;  /* 0x000000403a2a7890 */ /* 0x000fe4000fffe0ff */
[----:B------:R-:W-:Y:S02]  /*1fc0*/  UIADD3 UR40, UPT, UPT, UR32, 0xa800, URZ ;  /* 0x0000a80020287890 */ /* 0x000fe4000fffe0ff */
[----:B------:R-:W-:Y:S02]  /*1fd0*/  UIADD3 UR34, UPT, UPT, UR58, 0x60, URZ ;  /* 0x000000603a227890 */ /* 0x000fe4000fffe0ff */
[----:B------:R-:W-:Y:S02]  /*1fe0*/  UIADD3 UR32, UPT, UPT, UR32, 0xc800, URZ ;  /* 0x0000c80020207890 */ /* 0x000fe4000fffe0ff */
[----:B------:R-:W-:-:S02]  /*1ff0*/  UIADD3.X UR7, UPT, UPT, URZ, UR55, URZ, UP0, !UPT ;  /* 0x00000037ff077290 */ /* 0x000fc400087fe4ff */
[----:B------:R-:W-:Y:S02]  /*2000*/  UPRMT UR23, URZ, 0x5410, UR30 ;  /* 0x00005410ff177896 */ /* 0x000fe4000800001e */
[----:B------:R-:W-:Y:S02]  /*2010*/  UIADD3 UR24, UPT, UPT, UR13, 0x1e800, URZ ;  /* 0x0001e8000d187890 */ /* 0x000fe4000fffe0ff */
[----:B------:R-:W-:Y:S01]  /*2020*/  UIADD3 UR8, UPT, UPT, UR13, 0x20800, URZ ;  /* 0x000208000d087890 */ /* 0x000fe2000fffe0ff */
[----:B------:R-:W-:Y:S01]  /*2030*/  UMOV UR46, 0x0 ;  /* 0x00000000002e7882 */ /* 0x000fe20000000000 */
[----:B------:R-:W-:Y:S01]  /*2040*/  UMOV UR47, 0x10000000 ;  /* 0x10000000002f7882 */ /* 0x000fe20000000000 */
[----:B------:R-:W-:Y:S01]  /*2050*/  UMOV UR49, UR57 ;  /* 0x0000003900317c82 */ /* 0x000fe20008000000 */
[----:B------:R-:W-:Y:S01]  /*2060*/  UMOV UR51, UR59 ;  /* 0x0000003b00337c82 */ /* 0x000fe20008000000 */
[----:B------:R-:W-:Y:S01]  /*2070*/  UMOV UR52, UR60 ;  /* 0x0000003c00347c82 */ /* 0x000fe20008000000 */
[----:B------:R-:W-:Y:S01]  /*2080*/  UMOV UR41, UR57 ;  /* 0x0000003900297c82 */ /* 0x000fe20008000000 */
[----:B------:R-:W-:Y:S01]  /*2090*/  UMOV UR43, UR59 ;  /* 0x0000003b002b7c82 */ /* 0x000fe20008000000 */
[----:B------:R-:W-:Y:S01]  /*20a0*/  UMOV UR44, UR60 ;  /* 0x0000003c002c7c82 */ /* 0x000fe20008000000 */
[----:B------:R-:W-:Y:S01]  /*20b0*/  UTMALDG.3D.MULTICAST [UR56], [UR4], UR15, desc[UR46] ;  /* 0x00002e38040073b4 */ /* 0x000fe2000801180f */
[----:B------:R-:W-:Y:S01]  /*20c0*/  UMOV UR33, UR57 ;  /* 0x0000003900217c82 */ /* 0x000fe20008000000 */
        /* <DEDUP_REMOVED lines=10> */
[----:B------:R-:W-:Y:S01]  /*2170*/  UIADD3 UR16, UPT, UPT, UR13, 0x22800, URZ ;  /* 0x000228000d107890 */ /* 0x000fe2000fffe0ff */
[----:B------:R-:W-:Y:S01]  /*2180*/  UMOV UR17, UR57 ;  /* 0x0000003900117c82 */ /* 0x000fe20008000000 */
[----:B------:R-:W-:Y:S01]  /*2190*/  UMOV UR19, UR27 ;  /* 0x0000001b00137c82 */ /* 0x000fe20008000000 */
[----:B------:R-:W-:Y:S01]  /*21a0*/  UTMALDG.3D.MULTICAST [UR40], [UR4], UR15, desc[UR46] ;  /* 0x00002e28040073b4 */ /* 0x000fe2000801180f */
[----:B------:R-:W-:Y:S01]  /*21b0*/  UMOV UR20, UR60 ;  /* 0x0000003c00147c82 */ /* 0x000fe20008000000 */
[----:B------:R-:W-:Y:S01]  /*21c0*/  UMOV UR18, UR42 ;  /* 0x0000002a00127c82 */ /* 0x000fe20008000000 */
[----:B------:R-:W-:Y:S01]  /*21d0*/  UTMALDG.3D.MULTICAST [UR32], [UR4], UR15, desc[UR46] ;  /* 0x00002e20040073b4 */ /* 0x000fe2000801180f */
[----:B------:R-:W-:Y:S01]  /*21e0*/  UTMALDG.3D.MULTICAST [UR24], [UR6], UR23, desc[UR46] ;  /* 0x00002e18060073b4 */ /* 0x000fe20008011817 */
[----:B------:R4:W-:Y:S01]  /*21f0*/  UTMALDG.3D.MULTICAST [UR8], [UR6], UR23, desc[UR46] ;  /* 0x00002e08060073b4 */ /* 0x0009e20008011817 */
[----:B------:R1:W-:Y:S01]  /*2200*/  UTMALDG.3D.MULTICAST [UR16], [UR6], UR23, desc[UR46] ;  /* 0x00002e10060073b4 */ /* 0x0003e20008011817 */
[----:B----4-:R-:W-:Y:S01]  /*2210*/  UIADD3 UR8, UPT, UPT, UR13, 0x24800, URZ ;  /* 0x000248000d087890 */ /* 0x010fe2000fffe0ff */
[----:B------:R-:W-:-:S08]  /*2220*/  UMOV UR10, UR34 ;  /* 0x00000022000a7c82 */ /* 0x000fd00008000000 */
[----:B------:R1:W-:Y:S02]  /*2230*/  UTMALDG.3D.MULTICAST [UR8], [UR6], UR23, desc[UR46] ;  /* 0x00002e08060073b4 */ /* 0x0003e40008011817 */
[----:B-1----:R-:W-:Y:S01]  /*2240*/  NOP ;  /* 0x0000000000007918 */ /* 0x002fe20000000000 */
.L_x_32:
[----:B------:R-:W-:Y:S05]  /*2250*/  BSYNC.RECONVERGENT B0 ;  /* 0x0000000000007941 */ /* 0x000fea0003800200 */
.L_x_31:
[----:B------:R-:W-:Y:S01]  /*2260*/  UIADD3 UR21, UPT, UPT, UR21, 0x1, URZ ;  /* 0x0000000115157890 */ /* 0x000fe2000fffe0ff */
[----:B------:R-:W-:Y:S01]  /*2270*/  UMOV UR14, UR29 ;  /* 0x0000001d000e7c82 */ /* 0x000fe20008000000 */
[----:B------:R-:W-:Y:S02]  /*2280*/  UMOV UR15, UR37 ;  /* 0x00000025000f7c82 */ /* 0x000fe40008000000 */
[----:B------:R-:W-:-:S09]  /*2290*/  UISETP.NE.AND UP0, UPT, UR21, UR37, UPT ;  /* 0x000000251500728c */ /* 0x000fd2000bf05270 */
[----:B------:R-:W-:Y:S05]  /*22a0*/  BRA.U UP0, `(.L_x_33) ;  /* 0xfffffff900a47547 */ /* 0x000fea000b83ffff */
.L_x_25:
[----:B------:R-:W-:Y:S01]  /*22b0*/  ULEA UR4, UR29, UR22, 0x3 ;  /* 0x000000161d047291 */ /* 0x000fe2000f8e18ff */
[----:B-1----:R-:W-:Y:S01]  /*22c0*/  SHF.L.U32 R0, R12, 0x1f, RZ ;  /* 0x0000001f0c007819 */ /* 0x002fe200000006ff */
[----:B------:R-:W-:Y:S01]  /*22d0*/  @!P2 SYNCS.ARRIVE.TRANS64.A1T0 RZ, [UR22+0x68], RZ ;  /* 0x000068ffffffa9a7 */ /* 0x000fe20008100016 */
[----:B------:R-:W-:-:S06]  /*22e0*/  UISETP.GT.AND UP0, UPT, UR67, UR66, UPT ;  /* 0x000000424300728c */ /* 0x000fcc000bf04270 */
[----:B--23--:R1:W2:Y:S03]  /*22f0*/  SYNCS.PHASECHK.TRANS64.TRYWAIT P1, [UR4+0x18], R0 ;  /* 0x00001800ff0075a7 */ /* 0x00c2a60008021104 */
[----:B------:R-:W-:Y:S05]  /*2300*/  BRA.U !UP0, `(.L_x_34) ;  /* 0x0000000508607547 */ /* 0x000fea000b800000 */
[----:B------:R-:W-:Y:S01]  /*2310*/  UIADD3 UR23, UPT, UPT, UR69, UR15, URZ ;  /* 0x0000000f45177290 */ /* 0x000fe2000fffe0ff */
[----:B------:R-:W-:-:S11]  /*2320*/  UMOV UR14, UR29 ;  /* 0x0000001d000e7c82 */ /* 0x000fd60008000000 */
.L_x_42:
[----:B------:R-:W-:Y:S01]  /*2330*/  ULEA UR57, UR14, UR22, 0x3 ;  /* 0x000000160e397291 */ /* 0x000fe2000f8e18ff */
[----:B--2---:R-:W-:Y:S01]  /*2340*/  @!P4 MOV R2, 0x10000 ;  /* 0x000100000002c802 */ /* 0x004fe20000000f00 */
[----:B--23--:R-:W-:Y:S10]  /*2350*/  @P1 BRA `(.L_x_35) ;  /* 0x00000000000c1947 */ /* 0x00cff40003800000 */
[----:B------:R-:W-:-:S04]  /*2360*/  SHF.L.U32 R3, R12, 0x1f, RZ ;  /* 0x0000001f0c037819 */ /* 0x000fc800000006ff */
[----:B------:R-:W2:Y:S02]  /*2370*/  SYNCS.PHASECHK.TRANS64.TRYWAIT P0, [UR57+0x18], R3 ;  /* 0x00001803ff0075a7 */ /* 0x000ea40008001139 */
[----:B--2---:R-:W-:Y:S05]  /*2380*/  @!P0 BRA `(.L_x_36) ;  /* 0x0000006000508947 */ /* 0x004fea0003800000 */
.L_x_35:
[----:B------:R2:W-:Y:S01]  /*2390*/  @!P4 SYNCS.ARRIVE.TRANS64 RZ, [UR57], R2 ;  /* 0x00000002ffffc9a7 */ /* 0x0005e20008000039 */
[----:B------:R-:W-:-:S04]  /*23a0*/  ULOP3.LUT UR4, UR38, 0x2, URZ, 0xfc, !UPT ;  /* 0x0000000226047892 */ /* 0x000fc8000f8efcff */
[----:B------:R-:W-:-:S09]  /*23b0*/  UISETP.NE.AND UP0, UPT, UR4, 0x2, UPT ;  /* 0x000000020400788c */ /* 0x000fd2000bf05270 */
[----:B------:R-:W-:Y:S05]  /*23c0*/  BRA.U UP0, `(.L_x_37) ;  /* 0x0000000100047547 */ /* 0x000fea000b800000 */
[----:B------:R-:W-:Y:S05]  /*23d0*/  BPT.TRAP 0x1 ;  /* 0x000000040000795c */ /* 0x000fea0000300000 */
.L_x_37:
[----:B------:R-:W-:Y:S04]  /*23e0*/  BSSY.RECONVERGENT B0, `(.L_x_38) ;  /* 0x0000003000007945 */ /* 0x000fe80003800200 */
[----:B------:R-:W-:Y:S05]  /*23f0*/  @P3 BRA `(.L_x_39) ;  /* 0x0000000000043947 */ /* 0x000fea0003800000 */
[----:B------:R-:W-:Y:S05]  /*2400*/  BPT.TRAP 0x1 ;  /* 0x000000040000795c */ /* 0x000fea0000300000 */
.L_x_39:
[----:B------:R-:W-:Y:S05]  /*2410*/  BSYNC.RECONVERGENT B0 ;  /* 0x0000000000007941 */ /* 0x000fea0003800200 */
.L_x_38:
        /* <DEDUP_REMOVED lines=57> */
[----:B------:R4:W-:Y:S01]  /*27b0*/  UTMALDG.3D.MULTICAST [UR32], [UR4], UR16, desc[UR46] ;  /* 0x00002e20040073b4 */ /* 0x0009e20008011810 */
[----:B------:R-:W-:Y:S01]  /*27c0*/  UTMALDG.3D.MULTICAST [UR24], [UR6], UR21, desc[UR46] ;  /* 0x00002e18060073b4 */ /* 0x000fe20008011815 */
[----:B------:R2:W-:Y:S01]  /*27d0*/  UTMALDG.3D.MULTICAST [UR8], [UR6], UR21, desc[UR46] ;  /* 0x00002e08060073b4 */ /* 0x0005e20008011815 */
[----:B----4-:R-:W-:-:S09]  /*27e0*/  UIADD3 UR16, UPT, UPT, UR13, 0x22800, URZ ;  /* 0x000228000d107890 */ /* 0x010fd2000fffe0ff */
[----:B------:R4:W-:Y:S01]  /*27f0*/  UTMALDG.3D.MULTICAST [UR16], [UR6], UR21, desc[UR46] ;  /* 0x00002e10060073b4 */ /* 0x0009e20008011815 */
[----:B--2---:R-:W-:Y:S01]  /*2800*/  UIADD3 UR8, UPT, UPT, UR13, 0x24800, URZ ;  /* 0x000248000d087890 */ /* 0x004fe2000fffe0ff */
[----:B------:R-:W-:-:S08]  /*2810*/  UMOV UR10, UR34 ;  /* 0x00000022000a7c82 */ /* 0x000fd00008000000 */
[----:B------:R4:W-:Y:S02]  /*2820*/  UTMALDG.3D.MULTICAST [UR8], [UR6], UR21, desc[UR46] ;  /* 0x00002e08060073b4 */ /* 0x0009e40008011815 */
[----:B----4-:R-:W-:Y:S01]  /*2830*/  NOP ;  /* 0x0000000000007918 */ /* 0x010fe20000000000 */
.L_x_41:
[----:B------:R-:W-:Y:S05]  /*2840*/  BSYNC.RECONVERGENT B0 ;  /* 0x0000000000007941 */ /* 0x000fea0003800200 */
.L_x_40:
[----:B------:R-:W-:Y:S01]  /*2850*/  UIADD3 UR15, UPT, UPT, UR15, 0x1, URZ ;  /* 0x000000010f0f7890 */ /* 0x000fe2000fffe0ff */
[----:B------:R-:W-:-:S03]  /*2860*/  UMOV UR14, UR29 ;  /* 0x0000001d000e7c82 */ /* 0x000fc60008000000 */
[----:B------:R-:W-:-:S09]  /*2870*/  UISETP.NE.AND UP0, UPT, UR15, UR23, UPT ;  /* 0x000000170f00728c */ /* 0x000fd2000bf05270 */
[----:B------:R-:W-:Y:S05]  /*2880*/  BRA.U UP0, `(.L_x_42) ;  /* 0xfffffff900a87547 */ /* 0x000fea000b83ffff */
.L_x_34:
[C---:B------:R-:W-:Y:S01]  /*2890*/  LEA R3, R11.reuse, UR22, 0x3 ;  /* 0x000000160b037c11 */ /* 0x040fe2000f8e18ff */
[----:B------:R-:W-:Y:S01]  /*28a0*/  NOP ;  /* 0x0000000000007918 */ /* 0x000fe20000000000 */
[----:B-1----:R-:W-:Y:S02]  /*28b0*/  SHF.L.U32 R0, R10, 0x1f, RZ ;  /* 0x0000001f0a007819 */ /* 0x002fe400000006ff */
[----:B------:R-:W-:Y:S02]  /*28c0*/  LEA R5, R11, UR22, 0x4 ;  /* 0x000000160b057c11 */ /* 0x000fe4000f8e20ff */
[----:B------:R-:W1:Y:S02]  /*28d0*/  SYNCS.PHASECHK.TRANS64.TRYWAIT P0, [R3+URZ+0x70], R0 ;  /* 0x00007000030075a7 */ /* 0x000e6400080011ff */
[----:B-1----:R-:W-:Y:S05]  /*28e0*/  @!P0 BRA `(.L_x_43) ;  /* 0x0000005c00108947 */ /* 0x002fea0003800000 */
.L_x_128:
[----:B------:R-:W4:Y:S01]  /*28f0*/  LDS.128 R4, [R5+0x100] ;  /* 0x0001000005047984 */ /* 0x000f220000000c00 */
[----:B------:R-:W-:Y:S01]  /*2900*/  UISETP.GE.AND UP0, UPT, UR39, 0x1, UPT ;  /* 0x000000012700788c */ /* 0x000fe2000bf06270 */
[----:B------:R-:W-:Y:S01]  /*2910*/  @!PT LDS RZ, [RZ] ;  /* 0x00000000fffff984 */ /* 0x000fe20000000800 */
[----:B------:R-:W-:Y:S01]  /*2920*/  @!PT LDS RZ, [RZ] ;  /* 0x00000000fffff984 */ /* 0x000fe20000000800 */
[----:B------:R-:W-:Y:S01]  /*2930*/  @!PT LDS RZ, [RZ] ;  /* 0x00000000fffff984 */ /* 0x000fe20000000800 */
[----:B------:R-:W-:Y:S01]  /*2940*/  @!PT LDS RZ, [RZ] ;  /* 0x00000000fffff984 */ /* 0x000fe20000000800 */
[----:B------:R1:W-:Y:S06]  /*2950*/  MEMBAR.ALL.CTA ;  /* 0x0000000000007992 */ /* 0x0003ec0000008000 */
[----:B-1----:R-:W1:Y:S01]  /*2960*/  FENCE.VIEW.ASYNC.S ;  /* 0x00000000000073c6 */ /* 0x002e620000000000 */
[----:B----4-:R-:W-:-:S13]  /*2970*/  LOP3.LUT P0, RZ, R6, 0x1, RZ, 0xc0, !PT ;  /* 0x0000000106ff7812 */ /* 0x010fda000780c0ff */
[----:B-1----:R-:W-:Y:S01]  /*2980*/  VOTEU.ANY UP1, P0 ;  /* 0x0000000000ff7886 */ /* 0x002fe20000020100 */
[----:B------:R-:W-:-:S13]  /*2990*/  PLOP3.LUT P0, PT, PT, PT, UP1, 0x80, 0x8 ;  /* 0x000000000008781c */ /* 0x000fda0003f0f018 */
[----:B------:R-:W-:Y:S02]  /*29a0*/  @P0 LOP3.LUT R0, R5, 0xffff, RZ, 0xc0, !PT ;  /* 0x0000ffff05000812 */ /* 0x000fe400078ec0ff */
[----:B--2---:R-:W-:Y:S02]  /*29b0*/  @P0 MOV R2, R4 ;  /* 0x0000000400020202 */ /* 0x004fe40000000f00 */
[----:B------:R-:W-:Y:S01]  /*29c0*/  @P0 R2UR UR5, R0 ;  /* 0x00000000000502ca */ /* 0x000fe200000e0000 */
[----:B------:R-:W-:Y:S01]  /*29d0*/  VIADD R0, R3, 0x80 ;  /* 0x0000008003007836 */ /* 0x000fe20000000000 */
[----:B------:R-:W-:Y:S02]  /*29e0*/  @P0 SHF.R.U32.HI R4, RZ, 0x10, R5 ;  /* 0x00000010ff040819 */ /* 0x000fe40000011605 */
[----:B------:R-:W-:Y:S02]  /*29f0*/  @P0 R2UR UR6, R2 ;  /* 0x00000000020602ca */ /* 0x000fe400000e0000 */
[----:B------:R-:W-:-:S02]  /*2a00*/  PRMT R0, RZ, 0x654, R0 ;  /* 0x00000654ff007816 */ /* 0x000fc40000000000 */
[----:B------:R-:W-:Y:S02]  /*2a10*/  @P0 R2UR UR4, R4 ;  /* 0x00000000040402ca */ /* 0x000fe400000e0000 */
[----:B------:R1:W-:Y:S03]  /*2a20*/  SYNCS.ARRIVE.TRANS64.RED.A1T0 RZ, [R0+URZ], RZ ;  /* 0x000000ff00ff79a7 */ /* 0x0003e600081004ff */
[----:B------:R-:W-:-:S04]  /*2a30*/  @UP1 UMOV UR61, UR5 ;  /* 0x00000005003d1c82 */ /* 0x000fc80008000000 */
[----:B------:R-:W-:-:S04]  /*2a40*/  @UP1 UMOV UR62, UR6 ;  /* 0x00000006003e1c82 */ /* 0x000fc80008000000 */
[----:B------:R-:W-:Y:S01]  /*2a50*/  @UP1 UMOV UR60, UR4 ;  /* 0x00000004003c1c82 */ /* 0x000fe20008000000 */
[----:B------:R-:W-:Y:S05]  /*2a60*/  BRA.U !UP0, `(.L_x_44) ;  /* 0x0000000108d47547 */ /* 0x000fea000b800000 */
[----:B------:R-:W2:Y:S01]  /*2a70*/  LDCU.128 UR12, c[0x0][0xb10] ;  /* 0x00016200ff0c77ac */ /* 0x000ea20008000c00 */
[----:B------:R-:W4:Y:S01]  /*2a80*/  LDCU UR21, c[0x0][0xb20] ;  /* 0x00016400ff1577ac */ /* 0x000f220008000800 */
[----:B------:R-:W3:Y:S01]  /*2a90*/  LDCU UR20, c[0x0][0xb0c] ;  /* 0x00016180ff1477ac */ /* 0x000ee20008000800 */
[----:B------:R-:W1:Y:S01]  /*2aa0*/  LDCU.64 UR8, c[0x0][0xb28] ;  /* 0x00016500ff0877ac */ /* 0x000e620008000a00 */
[----:B------:R-:W-:Y:S02]  /*2ab0*/  UISETP.NE.AND UP3, UPT, UR39, 0x1, UPT ;  /* 0x000000012700788c */ /* 0x000fe4000bf65270 */
[----:B--2---:R-:W-:Y:S02]  /*2ac0*/  UIMAD.WIDE.U32 UR6, UR64, UR15, URZ ;  /* 0x0000000f400672a5 */ /* 0x004fe4000f8e00ff */
[----:B------:R-:W-:Y:S02]  /*2ad0*/  UIMAD.WIDE.U32 UR4, UR65, UR12, URZ ;  /* 0x0000000c410472a5 */ /* 0x000fe4000f8e00ff */
[----:B------:R-:W-:-:S02]  /*2ae0*/  UISETP.NE.AND UP0, UPT, UR14, 0x1, UPT ;  /* 0x000000010e00788c */ /* 0x000fc4000bf05270 */
[----:B------:R-:W-:Y:S01]  /*2af0*/  UIMAD.WIDE.U32 UR18, UR61, UR15, URZ ;  /* 0x0000000f3d1272a5 */ /* 0x000fe2000f8e00ff */
[----:B------:R-:W-:Y:S02]  /*2b00*/  UMOV UR6, UR7 ;  /* 0x0000000700067c82 */ /* 0x000fe40008000000 */
[----:B------:R-:W-:Y:S01]  /*2b10*/  UMOV UR4, UR5 ;  /* 0x0000000500047c82 */ /* 0x000fe20008000000 */
[----:B----4-:R-:W-:Y:S02]  /*2b20*/  USHF.R.U32.HI UR6, URZ, UR21, UR6 ;  /* 0x00000015ff067299 */ /* 0x010fe40008011606 */
[----:B---3--:R-:W-:Y:S02]  /*2b30*/  UISETP.NE.AND UP2, UPT, UR20, 0x1, UPT ;  /* 0x000000011400788c */ /* 0x008fe4000bf45270 */
[----:B------:R-:W-:Y:S02]  /*2b40*/  USHF.R.U32.HI UR4, URZ, UR13, UR4 ;  /* 0x0000000dff047299 */ /* 0x000fe40008011604 */
[----:B------:R-:W-:-:S02]  /*2b50*/  USEL UR5, UR64, UR6, !UP0 ;  /* 0x0000000640057287 */ /* 0x000fc4000c000000 */
[----:B------:R-:W-:Y:S02]  /*2b60*/  USEL UR6, UR65, UR4, !UP2 ;  /* 0x0000000441067287 */ /* 0x000fe4000d000000 */
[----:B-1----:R-:W-:Y:S01]  /*2b70*/  UIMAD.WIDE.U32 UR10, UR5, UR8, URZ ;  /* 0x00000008050a72a5 */ /* 0x002fe2000f8e00ff */
[----:B------:R-:W-:Y:S01]  /*2b80*/  UMOV UR4, UR19 ;  /* 0x0000001300047c82 */ /* 0x000fe20008000000 */
[----:B------:R-:W-:Y:S02]  /*2b90*/  UIMAD.WIDE.U32 UR16, UR62, UR12, URZ ;  /* 0x0000000c3e1072a5 */ /* 0x000fe4000f8e00ff */
[----:B------:R-:W-:-:S03]  /*2ba0*/  UIMAD.WIDE.U32 UR18, UR6, UR8, URZ ;  /* 0x00000008061272a5 */ /* 0x000fc6000f8e00ff */
[----:B------:R-:W-:Y:S01]  /*2bb0*/  UMOV UR10, UR11 ;  /* 0x0000000b000a7c82 */ /* 0x000fe20008000000 */
[----:B------:R-:W-:Y:S02]  /*2bc0*/  USHF.R.U32.HI UR4, URZ, UR21, UR4 ;  /* 0x00000015ff047299 */ /* 0x000fe40008011604 */
[----:B------:R-:W-:Y:S01]  /*2bd0*/  @UP3 USHF.R.U32.HI UR5, URZ, UR9, UR10 ;  /* 0x00000009ff053299 */ /* 0x000fe2000801160a */
[----:B------:R-:W-:Y:S01]  /*2be0*/  UMOV UR16, UR17 ;  /* 0x0000001100107c82 */ /* 0x000fe20008000000 */
[----:B------:R-:W-:Y:S01]  /*2bf0*/  UMOV UR18, UR19 ;  /* 0x0000001300127c82 */ /* 0x000fe20008000000 */
[----:B------:R-:W-:Y:S02]  /*2c00*/  USHF.R.U32.HI UR13, URZ, UR13, UR16 ;  /* 0x0000000dff0d7299 */ /* 0x000fe40008011610 */
[----:B------:R-:W-:Y:S02]  /*2c10*/  USEL UR4, UR61, UR4, !UP0 ;  /* 0x000000043d047287 */ /* 0x000fe4000c000000 */
[----:B------:R-:W-:-:S02]  /*2c20*/  @UP3 USHF.R.U32.HI UR6, URZ, UR9, UR18 ;  /* 0x00000009ff063299 */ /* 0x000fc40008011612 */
[----:B------:R-:W-:Y:S02]  /*2c30*/  UIMAD UR7, UR39, UR5, URZ ;  /* 0x00000005270772a4 */ /* 0x000fe4000f8e02ff */
[----:B------:R-:W-:Y:S02]  /*2c40*/  USEL UR5, UR62, UR13, !UP2 ;  /* 0x0000000d3e057287 */ /* 0x000fe4000d000000 */
[----:B------:R-:W-:Y:S02]  /*2c50*/  UIMAD UR10, UR39, UR6, URZ ;  /* 0x00000006270a72a4 */ /* 0x000fe4000f8e02ff */
[----:B------:R-:W-:Y:S02]  /*2c60*/  UISETP.GE.AND UP0, UPT, UR4, UR7, UPT ;  /* 0x000000070400728c */ /* 0x000fe4000bf06270 */
[----:B------:R-:W-:Y:S02]  /*2c70*/  UIMAD.WIDE.U32 UR12, UR4, UR8, URZ ;  /* 0x00000008040c72a5 */ /* 0x000fe4000f8e00ff */
[----:B------:R-:W-:-:S02]  /*2c80*/  UISETP.GE.OR UP0, UPT, UR5, UR10, UP0 ;  /* 0x0000000a0500728c */ /* 0x000fc40008706670 */
        /* <DEDUP_REMOVED lines=19> */
.L_x_44:
[----:B------:R-:W2:Y:S02]  /*2dc0*/  LDCU UR4, c[0x0][0xb30] ;  /* 0x00016600ff0477ac */ /* 0x000ea40008000800 */
[----:B--2---:R-:W-:-:S09]  /*2dd0*/  UISETP.NE.AND UP0, UPT, UR4, 0x1, UPT ;  /* 0x000000010400788c */ /* 0x004fd2000bf05270 */
[----:B------:R-:W-:Y:S05]  /*2de0*/  BRA.U UP0, `(.L_x_45) ;  /* 0x0000000100447547 */ /* 0x000fea000b800000 */
[----:B------:R-:W2:Y:S01]  /*2df0*/  LDCU.128 UR8, c[0x0][0xb10] ;  /* 0x00016200ff0877ac */ /* 0x000ea20008000c00 */
[----:B------:R-:W4:Y:S01]  /*2e00*/  LDCU UR12, c[0x0][0xb0c] ;  /* 0x00016180ff0c77ac */ /* 0x000f220008000800 */
[----:B------:R-:W1:Y:S01]  /*2e10*/  LDCU UR13, c[0x0][0xb20] ;  /* 0x00016400ff0d77ac */ /* 0x000e620008000800 */
[----:B--2---:R-:W-:Y:S02]  /*2e20*/  UIMAD.WIDE.U32 UR6, UR62, UR8, URZ ;  /* 0x000000083e0672a5 */ /* 0x004fe4000f8e00ff */
[----:B------:R-:W-:Y:S02]  /*2e30*/  UIMAD.WIDE.U32 UR4, UR61, UR11, URZ ;  /* 0x0000000b3d0472a5 */ /* 0x000fe4000f8e00ff */
[----:B----4-:R-:W-:Y:S02]  /*2e40*/  UISETP.NE.AND UP2, UPT, UR12, 0x1, UPT ;  /* 0x000000010c00788c */ /* 0x010fe4000bf45270 */
[----:B------:R-:W-:Y:S01]  /*2e50*/  UISETP.NE.AND UP0, UPT, UR10, 0x1, UPT ;  /* 0x000000010a00788c */ /* 0x000fe2000bf05270 */
[----:B------:R-:W-:-:S02]  /*2e60*/  UMOV UR6, UR7 ;  /* 0x0000000700067c82 */ /* 0x000fc40008000000 */
[----:B------:R-:W-:Y:S01]  /*2e70*/  UMOV UR4, UR5 ;  /* 0x0000000500047c82 */ /* 0x000fe20008000000 */
[----:B------:R-:W-:Y:S02]  /*2e80*/  USHF.R.U32.HI UR9, URZ, UR9, UR6 ;  /* 0x00000009ff097299 */ /* 0x000fe40008011606 */
[----:B-1----:R-:W-:Y:S02]  /*2e90*/  USHF.R.U32.HI UR4, URZ, UR13, UR4 ;  /* 0x0000000dff047299 */ /* 0x002fe40008011604 */
[----:B------:R-:W-:Y:S02]  /*2ea0*/  USEL UR5, UR62, UR9, !UP2 ;  /* 0x000000093e057287 */ /* 0x000fe4000d000000 */
[----:B------:R-:W-:-:S04]  /*2eb0*/  USEL UR4, UR61, UR4, !UP0 ;  /* 0x000000043d047287 */ /* 0x000fc8000c000000 */
[----:B------:R-:W-:Y:S02]  /*2ec0*/  UIADD3 UR6, UPT, UPT, UR5, -UR4, URZ ;  /* 0x8000000405067290 */ /* 0x000fe4000fffe0ff */
[----:B------:R-:W-:Y:S02]  /*2ed0*/  UIADD3 UR4, UPT, UPT, -UR5, UR4, URZ ;  /* 0x0000000405047290 */ /* 0x000fe4000fffe1ff */
[----:B------:R-:W-:Y:S02]  /*2ee0*/  UIMAD UR61, UR6, UR10, UR61 ;  /* 0x0000000a063d72a4 */ /* 0x000fe4000f8e023d */
[----:B------:R-:W-:-:S12]  /*2ef0*/  UIMAD UR62, UR4, UR12, UR62 ;  /* 0x0000000c043e72a4 */ /* 0x000fd8000f8e023e */
.L_x_45:
[----:B------:R-:W-:Y:S01]  /*2f00*/  VIADD R11, R11, 0x1 ;  /* 0x000000010b0b7836 */ /* 0x000fe20000000000 */
[----:B------:R-:W-:Y:S02]  /*2f10*/  R2UR UR5, R64 ;  /* 0x00000000400572ca */ /* 0x000fe400000e0000 */
[----:B------:R-:W-:Y:S02]  /*2f20*/  R2UR UR4, R63 ;  /* 0x000000003f0472ca */ /* 0x000fe400000e0000 */
[C---:B------:R-:W-:Y:S02]  /*2f30*/  ISETP.NE.AND P0, PT, R11.reuse, 0x2, PT ;  /* 0x000000020b00780c */ /* 0x040fe40003f05270 */
[----:B------:R-:W-:Y:S02]  /*2f40*/  PLOP3.LUT P2, PT, PT, PT, PT, 0x80, 0x8 ;  /* 0x000000000008781c */ /* 0x000fe40003f4f070 */
[----:B------:R-:W-:Y:S02]  /*2f50*/  SEL R3, RZ, 0x1, P0 ;  /* 0x00000001ff037807 */ /* 0x000fe40000000000 */
[----:B------:R-:W-:-:S02]  /*2f60*/  SEL R11, R11, RZ, P0 ;  /* 0x000000ff0b0b7207 */ /* 0x000fc40000000000 */
[----:B------:R-:W-:Y:S01]  /*2f70*/  LOP3.LUT R10, R10, R3, RZ, 0x3c, !PT ;  /* 0x000000030a0a7212 */ /* 0x000fe200078e3cff */
[----:B------:R-:W-:Y:S02]  /*2f80*/  UIADD3 UR25, UPT, UPT, UR62, UR5, URZ ;  /* 0x000000053e197290 */ /* 0x000fe4000fffe0ff */
[----:B------:R-:W-:Y:S01]  /*2f90*/  UIADD3 UR27, UPT, UPT, UR61, UR4, URZ ;  /* 0x000000043d1b7290 */ /* 0x000fe2000fffe0ff */
[----:B------:R-:W-:Y:S11]  /*2fa0*/  BRA.U UP1, `(.L_x_46) ;  /* 0xffffffe901f07547 */ /* 0x000ff6000b83ffff */
[----:B------:R-:W-:Y:S01]  /*2fb0*/  UIADD3 UR22, UPT, UPT, UR22, 0x18, URZ ;  /* 0x0000001816167890 */ /* 0x000fe2000fffe0ff */
[----:B------:R-:W-:-:S03]  /*2fc0*/  SHF.L.U32 R3, R12, 0x1f, RZ ;  /* 0x0000001f0c037819 */ /* 0x000fc600000006ff */
[----:B------:R-:W-:-:S09]  /*2fd0*/  ULEA UR4, UR29, UR22, 0x3 ;  /* 0x000000161d047291 */ /* 0x000fd2000f8e18ff */
[----:B------:R-:W2:Y:S02]  /*2fe0*/  SYNCS.PHASECHK.TRANS64.TRYWAIT P0, [UR4], R3 ;  /* 0x00000003ff0075a7 */ /* 0x000ea40008001104 */
[----:B--2---:R-:W-:Y:S05]  /*2ff0*/  @!P0 BRA `(.L_x_47) ;  /* 0x0000005400608947 */ /* 0x004fea0003800000 */
.L_x_130:
[----:B------:R-:W-:-:S04]  /*3000*/  UIADD3 UR4, UPT, UPT, UR29, 0x1, URZ ;  /* 0x000000011d047890 */ /* 0x000fc8000fffe0ff */
[----:B------:R-:W-:-:S04]  /*3010*/  UISETP.NE.AND UP0, UPT, UR4, 0x3, UPT ;  /* 0x000000030400788c */ /* 0x000fc8000bf05270 */
[----:B------:R-:W-:Y:S02]  /*3020*/  USEL UR6, URZ, 0x1, UP0 ;  /* 0x00000001ff067887 */ /* 0x000fe40008000000 */
[----:B------:R-:W-:-:S04]  /*3030*/  USEL UR4, UR4, URZ, UP0 ;  /* 0x000000ff04047287 */ /* 0x000fc80008000000 */
[----:B------:R-:W-:Y:S01]  /*3040*/  ULEA UR5, UR4, UR22, 0x3 ;  /* 0x0000001604057291 */ /* 0x000fe2000f8e18ff */
[----:B------:R-:W-:-:S04]  /*3050*/  LOP3.LUT R12, R12, UR6, RZ, 0x3c, !PT ;  /* 0x000000060c0c7c12 */ /* 0x000fc8000f8e3cff */
[----:B-1----:R-:W-:-:S04]  /*3060*/  SHF.L.U32 R3, R12, 0x1f, RZ ;  /* 0x0000001f0c037819 */ /* 0x002fc800000006ff */
[----:B------:R-:W1:Y:S02]  /*3070*/  SYNCS.PHASECHK.TRANS64.TRYWAIT P0, [UR5], R3 ;  /* 0x00000003ff0075a7 */ /* 0x000e640008001105 */
[----:B-1----:R-:W-:Y:S05]  /*3080*/  @!P0 BRA `(.L_x_48) ;  /* 0x0000005400548947 */ /* 0x002fea0003800000 */
.L_x_132:
[----:B------:R-:W-:-:S04]  /*3090*/  UIADD3 UR4, UPT, UPT, UR4, 0x1, URZ ;  /* 0x0000000104047890 */ /* 0x000fc8000fffe0ff */
[----:B------:R-:W-:-:S04]  /*30a0*/  UISETP.NE.AND UP0, UPT, UR4, 0x3, UPT ;  /* 0x000000030400788c */ /* 0x000fc8000bf05270 */
[----:B------:R-:W-:Y:S02]  /*30b0*/  USEL UR5, URZ, 0x1, UP0 ;  /* 0x00000001ff057887 */ /* 0x000fe40008000000 */
[----:B------:R-:W-:-:S04]  /*30c0*/  USEL UR4, UR4, URZ, UP0 ;  /* 0x000000ff04047287 */ /* 0x000fc80008000000 */
[----:B------:R-:W-:Y:S01]  /*30d0*/  ULEA UR4, UR4, UR22, 0x3 ;  /* 0x0000001604047291 */ /* 0x000fe2000f8e18ff */
[----:B-1----:R-:W-:-:S04]  /*30e0*/  LOP3.LUT R3, R12, UR5, RZ, 0x3c, !PT ;  /* 0x000000050c037c12 */ /* 0x002fc8000f8e3cff */
[----:B------:R-:W-:Y:S01]  /*30f0*/  SHF.L.U32 R3, R3, 0x1f, RZ ;  /* 0x0000001f03037819 */ /* 0x000fe200000006ff */
[----:B------:R-:W-:-:S07]  /*3100*/  IMAD.U32 R0, RZ, RZ, UR4 ;  /* 0x00000004ff007e24 */ /* 0x000fce000f8e00ff */
.L_x_49:
[----:B-1----:R1:W2:Y:S02]  /*3110*/  SYNCS.PHASECHK.TRANS64.TRYWAIT P0, [R0+URZ], R3 ;  /* 0x00000003000075a7 */ /* 0x0022a400080011ff */
[----:B--2---:R-:W-:Y:S05]  /*3120*/  @!P0 NANOSLEEP.SYNCS 0x989680 ;  /* 0x009896800000895d */ /* 0x004fea0003900000 */
[----:B------:R-:W2:Y:S02]  /*3130*/  @!P0 SYNCS.PHASECHK.TRANS64 P0, [R0+URZ], R3 ;  /* 0x00000003000085a7 */ /* 0x000ea400080010ff */
[----:B--2---:R-:W-:Y:S05]  /*3140*/  @P0 EXIT ;  /* 0x000000000000094d */ /* 0x004fea0003800000 */
[----:B------:R-:W-:Y:S05]  /*3150*/  BRA `(.L_x_49) ;  /* 0xfffffffc00ec7947 */ /* 0x000fea000383ffff */
.L_x_22:
[----:B------:R-:W-:-:S04]  /*3160*/  UISETP.NE.AND UP0, UPT, UR63, URZ, UPT ;  /* 0x000000ff3f00728c */ /* 0x000fc8000bf05270 */
[----:B------:R-:W-:-:S09]  /*3170*/  UISETP.NE.OR UP0, UPT, UR22, 0x1, UP0 ;  /* 0x000000011600788c */ /* 0x000fd20008705670 */
[----:B------:R-:W-:Y:S05]  /*3180*/  BRA.U UP0, `(.L_x_50) ;  /* 0x0000000500487547 */ /* 0x000fea000b800000 */
[----:B------:R-:W-:Y:S01]  /*3190*/  ISETP.GE.U32.AND P2, PT, R0, 0x10, PT ;  /* 0x000000100000780c */ /* 0x000fe20003f46070 */
[----:B------:R-:W-:Y:S01]  /*31a0*/  IMAD.MOV.U32 R12, RZ, RZ, 0x1 ;  /* 0x00000001ff0c7424 */ /* 0x000fe200078e00ff */
[----:B------:R-:W-:Y:S02]  /*31b0*/  CS2R R10, SRZ ;  /* 0x00000000000a7805 */ /* 0x000fe4000001ff00 */
[----:B------:R-:W-:Y:S01]  /*31c0*/  CS2R R8, SRZ ;  /* 0x0000000000087805 */ /* 0x000fe2000001ff00 */
[----:B------:R-:W-:Y:S01]  /*31d0*/  UMOV UR6, 0x400 ;  /* 0x0000040000067882 */ /* 0x000fe20000000000 */
[----:B------:R-:W-:Y:S01]  /*31e0*/  UMOV UR5, URZ ;  /* 0x000000ff00057c82 */ /* 0x000fe20008000000 */
[----:B------:R-:W-:-:S12]  /*31f0*/  ULEA UR6, UR63, UR6, 0x18 ;  /* 0x000000063f067291 */ /* 0x000fd8000f8ec0ff */
.L_x_54:
[----:B------:R-:W-:Y:S02]  /*3200*/  LEA R2, R8, UR6, 0x3 ;  /* 0x0000000608027c11 */ /* 0x000fe4000f8e18ff */
[----:B------:R-:W-:-:S03]  /*3210*/  SHF.L.U32 R5, R9, 0x1f, RZ ;  /* 0x0000001f09057819 */ /* 0x000fc600000006ff */
[----:B------:R-:W-:Y:S01]  /*3220*/  VIADD R4, R2, 0xe0 ;  /* 0x000000e002047836 */ /* 0x000fe20000000000 */
[----:B------:R-:W1:Y:S02]  /*3230*/  SYNCS.PHASECHK.TRANS64.TRYWAIT P0, [R2+URZ+0xd0], R5 ;  /* 0x0000d005020075a7 */ /* 0x000e6400080011ff */
[----:B-1----:R-:W-:Y:S05]  /*3240*/  @!P0 BRA `(.L_x_51) ;  /* 0x0000005000fc8947 */ /* 0x002fea0003800000 */
.L_x_133:
[----:B------:R-:W-:Y:S01]  /*3250*/  ULEA UR4, UR5, UR6, 0x3 ;  /* 0x0000000605047291 */ /* 0x000fe2000f8e18ff */
[----:B------:R-:W-:Y:S02]  /*3260*/  PRMT R4, RZ, 0x654, R4 ;  /* 0x00000654ff047816 */ /* 0x000fe40000000004 */
[----:B-1----:R-:W-:Y:S01]  /*3270*/  SHF.L.U32 R5, R12, 0x1f, RZ ;  /* 0x0000001f0c057819 */ /* 0x002fe200000006ff */
[----:B------:R-:W-:Y:S01]  /*3280*/  UIADD3 UR7, UPT, UPT, UR4, 0x70, URZ ;  /* 0x0000007004077890 */ /* 0x000fe2000fffe0ff */
[----:B------:R1:W-:Y:S05]  /*3290*/  SYNCS.ARRIVE.TRANS64.RED.A1T0 RZ, [R4+URZ], RZ ;  /* 0x000000ff04ff79a7 */ /* 0x0003ea00081004ff */
[----:B------:R-:W-:Y:S01]  /*32a0*/  IMAD.U32 R7, RZ, RZ, UR7 ;  /* 0x00000007ff077e24 */ /* 0x000fe2000f8e00ff */
[----:B------:R-:W2:Y:S04]  /*32b0*/  SYNCS.PHASECHK.TRANS64.TRYWAIT P0, [UR4+0x80], R5 ;  /* 0x00008005ff0075a7 */ /* 0x000ea80008001104 */
[----:B------:R-:W-:Y:S01]  /*32c0*/  PRMT R6, R0, 0x654, R7 ;  /* 0x0000065400067816 */ /* 0x000fe20000000007 */
[----:B-1----:R-:W-:Y:S01]  /*32d0*/  @!P2 IMAD.MOV.U32 R4, RZ, RZ, 0x10 ;  /* 0x00000010ff04a424 */ /* 0x002fe200078e00ff */
[----:B--2---:R-:W-:Y:S06]  /*32e0*/  @!P0 BRA `(.L_x_52) ;  /* 0x0000005000e88947 */ /* 0x004fec0003800000 */
.L_x_135:
[----:B------:R-:W-:Y:S01]  /*32f0*/  ULEA UR8, UR5, UR6, 0x4 ;  /* 0x0000000605087291 */ /* 0x000fe2000f8e20ff */
[----:B------:R-:W-:Y:S01]  /*3300*/  SEL R3, R6, R3, !P2 ;  /* 0x0000000306037207 */ /* 0x000fe20005000000 */
[----:B------:R-:W-:Y:S01]  /*3310*/  UIADD3 UR9, UPT, UPT, UR4, 0x70, URZ ;  /* 0x0000007004097890 */ /* 0x000fe2000fffe0ff */
[----:B-1----:R-:W-:Y:S01]  /*3320*/  LEA R2, R11, UR6, 0x3 ;  /* 0x000000060b027c11 */ /* 0x002fe2000f8e18ff */
[----:B------:R-:W-:Y:S01]  /*3330*/  UIADD3 UR8, UPT, UPT, UR8, 0x100, URZ ;  /* 0x0000010008087890 */ /* 0x000fe2000fffe0ff */
[----:B------:R-:W-:Y:S01]  /*3340*/  SHF.L.U32 R5, R10, 0x1f, RZ ;  /* 0x0000001f0a057819 */ /* 0x000fe200000006ff */
[----:B------:R1:W-:Y:S01]  /*3350*/  @!P2 SYNCS.ARRIVE.TRANS64.RED RZ, [R3+URZ], R4 ;  /* 0x0000000403ffa9a7 */ /* 0x0003e200080004ff */
[----:B------:R-:W-:Y:S01]  /*3360*/  UIADD3 UR4, UPT, UPT, UR5, 0x1, URZ ;  /* 0x0000000105047890 */ /* 0x000fe2000fffe0ff */
[----:B------:R-:W-:-:S03]  /*3370*/  VIADD R8, R8, 0x1 ;  /* 0x0000000108087836 */ /* 0x000fc60000000000 */
[----:B------:R-:W-:Y:S02]  /*3380*/  UISETP.NE.AND UP0, UPT, UR4, 0x2, UPT ;  /* 0x000000020400788c */ /* 0x000fe4000bf05270 */
[----:B------:R-:W-:Y:S06]  /*3390*/  UGETNEXTWORKID.BROADCAST [UR8], [UR9] ;  /* 0x00000000080073ca */ /* 0x000fec0008000100 */
[----:B------:R-:W-:Y:S01]  /*33a0*/  USEL UR7, URZ, 0x1, UP0 ;  /* 0x00000001ff077887 */ /* 0x000fe20008000000 */
[----:B------:R-:W-:Y:S01]  /*33b0*/  ISETP.NE.AND P0, PT, R8, 0x2, PT ;  /* 0x000000020800780c */ /* 0x000fe20003f05270 */
[----:B------:R-:W-:Y:S01]  /*33c0*/  USEL UR5, UR4, URZ, UP0 ;  /* 0x000000ff04057287 */ /* 0x000fe20008000000 */
[----:B------:R-:W2:Y:S03]  /*33d0*/  SYNCS.PHASECHK.TRANS64.TRYWAIT P1, [R2+URZ+0x70], R5 ;  /* 0x00007005020075a7 */ /* 0x000ea600080211ff */
[----:B------:R-:W-:Y:S01]  /*33e0*/  LOP3.LUT R12, R12, UR7, RZ, 0x3c, !PT ;  /* 0x000000070c0c7c12 */ /* 0x000fe2000f8e3cff */
[----:B-12---:R-:W-:Y:S07]  /*33f0*/  @!P1 BRA `(.L_x_53) ;  /* 0x0000005000bc9947 */ /* 0x006fee0003800000 */
.L_x_136:
[C---:B------:R-:W-:Y:S01]  /*3400*/  LEA R4, R11.reuse, UR6, 0x4 ;  /* 0x000000060b047c11 */ /* 0x040fe2000f8e20ff */
[----:B-1----:R-:W-:Y:S01]  /*3410*/  VIADD R2, R2, 0x80 ;  /* 0x0000008002027836 */ /* 0x002fe20000000000 */
[----:B------:R-:W-:Y:S01]  /*3420*/  SEL R8, R8, RZ, P0 ;  /* 0x000000ff08087207 */ /* 0x000fe20000000000 */
[----:B------:R-:W-:-:S03]  /*3430*/  VIADD R11, R11, 0x1 ;  /* 0x000000010b0b7836 */ /* 0x000fc60000000000 */
[----:B------:R-:W1:Y:S01]  /*3440*/  LDS.128 R4, [R4+0x100] ;  /* 0x0001000004047984 */ /* 0x000e620000000c00 */
[----:B------:R-:W-:Y:S02]  /*3450*/  PRMT R2, RZ, 0x654, R2 ;  /* 0x00000654ff027816 */ /* 0x000fe40000000002 */
[C---:B------:R-:W-:Y:S01]  /*3460*/  ISETP.NE.AND P1, PT, R11.reuse, 0x2, PT ;  /* 0x000000020b00780c */ /* 0x040fe20003f25270 */
[----:B------:R-:W-:Y:S01]  /*3470*/  @!PT LDS RZ, [RZ] ;  /* 0x00000000fffff984 */ /* 0x000fe20000000800 */
[----:B------:R-:W-:Y:S01]  /*3480*/  @!PT LDS RZ, [RZ] ;  /* 0x00000000fffff984 */ /* 0x000fe20000000800 */
[----:B------:R-:W-:Y:S01]  /*3490*/  @!PT LDS RZ, [RZ] ;  /* 0x00000000fffff984 */ /* 0x000fe20000000800 */
[----:B------:R-:W-:Y:S01]  /*34a0*/  @!PT LDS RZ, [RZ] ;  /* 0x00000000fffff984 */ /* 0x000fe20000000800 */
[----:B------:R2:W-:Y:S06]  /*34b0*/  MEMBAR.ALL.CTA ;  /* 0x0000000000007992 */ /* 0x0005ec0000008000 */
[----:B--2---:R-:W2:Y:S01]  /*34c0*/  FENCE.VIEW.ASYNC.S ;  /* 0x00000000000073c6 */ /* 0x004ea20000000000 */
[----:B------:R-:W-:Y:S01]  /*34d0*/  SEL R11, R11, RZ, P1 ;  /* 0x000000ff0b0b7207 */ /* 0x000fe20000800000 */
[----:B--2---:R2:W-:Y:S01]  /*34e0*/  SYNCS.ARRIVE.TRANS64.RED.A1T0 RZ, [R2+URZ], RZ ;  /* 0x000000ff02ff79a7 */ /* 0x0045e200081004ff */
[----:B-1----:R-:W-:-:S02]  /*34f0*/  LOP3.LUT P3, RZ, R6, 0x1, RZ, 0xc0, !PT ;  /* 0x0000000106ff7812 */ /* 0x002fc4000786c0ff */
[----:B------:R-:W-:-:S04]  /*3500*/  SEL R5, RZ, 0x1, P1 ;  /* 0x00000001ff057807 */ /* 0x000fc80000800000 */
[----:B------:R-:W-:Y:S02]  /*3510*/  LOP3.LUT R10, R10, R5, RZ, 0x3c, !PT ;  /* 0x000000050a0a7212 */ /* 0x000fe400078e3cff */
[----:B--2---:R-:W-:-:S04]  /*3520*/  SEL R2, RZ, 0x1, P0 ;  /* 0x00000001ff027807 */ /* 0x004fc80000000000 */
[----:B------:R-:W-:Y:S01]  /*3530*/  LOP3.LUT R9, R9, R2, RZ, 0x3c, !PT ;  /* 0x0000000209097212 */ /* 0x000fe200078e3cff */
[----:B------:R-:W-:Y:S06]  /*3540*/  @P3 BRA `(.L_x_54) ;  /* 0xfffffffc002c3947 */ /* 0x000fec000383ffff */
[----:B------:R-:W-:Y:S01]  /*3550*/  ULEA UR4, UR5, UR6, 0x3 ;  /* 0x0000000605047291 */ /* 0x000fe2000f8e18ff */
[----:B------:R-:W-:-:S08]  /*3560*/  SHF.L.U32 R3, R12, 0x1f, RZ ;  /* 0x0000001f0c037819 */ /* 0x000fd000000006ff */
[----:B------:R-:W1:Y:S02]  /*3570*/  SYNCS.PHASECHK.TRANS64 P0, [UR4+0x80], R3 ;  /* 0x00008003ff0075a7 */ /* 0x000e640008001004 */
[----:B-1----:R-:W-:Y:S05]  /*3580*/  @P0 BRA `(.L_x_55) ;  /* 0x0000000000080947 */ /* 0x002fea0003800000 */
[----:B------:R-:W1:Y:S02]  /*3590*/  SYNCS.PHASECHK.TRANS64.TRYWAIT P0, [UR4+0x80], R3 ;  /* 0x00008003ff0075a7 */ /* 0x000e640008001104 */
[----:B-1----:R-:W-:Y:S05]  /*35a0*/  @!P0 BRA `(.L_x_56) ;  /* 0x0000005000648947 */ /* 0x002fea0003800000 */
.L_x_55:
[----:B------:R-:W-:-:S04]  /*35b0*/  UIADD3 UR7, UPT, UPT, UR5, 0x1, URZ ;  /* 0x0000000105077890 */ /* 0x000fc8000fffe0ff */
[----:B------:R-:W-:-:S04]  /*35c0*/  UISETP.NE.AND UP0, UPT, UR7, 0x2, UPT ;  /* 0x000000020700788c */ /* 0x000fc8000bf05270 */
[----:B------:R-:W-:Y:S02]  /*35d0*/  USEL UR8, URZ, 0x1, UP0 ;  /* 0x00000001ff087887 */ /* 0x000fe40008000000 */
[----:B------:R-:W-:-:S04]  /*35e0*/  USEL UR7, UR7, URZ, UP0 ;  /* 0x000000ff07077287 */ /* 0x000fc80008000000 */
[----:B------:R-:W-:Y:S01]  /*35f0*/  ULEA UR7, UR7, UR6, 0x3 ;  /* 0x0000000607077291 */ /* 0x000fe2000f8e18ff */
[----:B-1----:R-:W-:-:S04]  /*3600*/  LOP3.LUT R3, R12, UR8, RZ, 0x3c, !PT ;  /* 0x000000080c037c12 */ /* 0x002fc8000f8e3cff */
[----:B------:R-:W-:-:S04]  /*3610*/  SHF.L.U32 R0, R3, 0x1f, RZ ;  /* 0x0000001f03007819 */ /* 0x000fc800000006ff */
[----:B------:R-:W1:Y:S02]  /*3620*/  SYNCS.PHASECHK.TRANS64 P0, [UR7+0x80], R0 ;  /* 0x00008000ff0075a7 */ /* 0x000e640008001007 */
[----:B-1----:R-:W-:Y:S05]  /*3630*/  @P0 EXIT ;  /* 0x000000000000094d */ /* 0x002fea0003800000 */
[----:B------:R-:W-:Y:S02]  /*3640*/  SHF.L.U32 R3, R3, 0x1f, RZ ;  /* 0x0000001f03037819 */ /* 0x000fe400000006ff */
[----:B------:R-:W-:-:S07]  /*3650*/  MOV R0, UR7 ;  /* 0x0000000700007c02 */ /* 0x000fce0008000f00 */
.L_x_57:
[----:B-1----:R1:W2:Y:S02]  /*3660*/  SYNCS.PHASECHK.TRANS64.TRYWAIT P0, [R0+URZ+0x80], R3 ;  /* 0x00008003000075a7 */ /* 0x0022a400080011ff */
[----:B--2---:R-:W-:Y:S05]  /*3670*/  @!P0 NANOSLEEP.SYNCS 0x989680 ;  /* 0x009896800000895d */ /* 0x004fea0003900000 */
[----:B------:R-:W2:Y:S02]  /*3680*/  @!P0 SYNCS.PHASECHK.TRANS64 P0, [R0+URZ+0x80], R3 ;  /* 0x00008003000085a7 */ /* 0x000ea400080010ff */
[----:B--2---:R-:W-:Y:S05]  /*3690*/  @P0 EXIT ;  /* 0x000000000000094d */ /* 0x004fea0003800000 */
[----:B------:R-:W-:Y:S05]  /*36a0*/  BRA `(.L_x_57) ;  /* 0xfffffffc00ec7947 */ /* 0x000fea000383ffff */
.L_x_50:
[----:B------:R-:W-:Y:S05]  /*36b0*/  BRA.U UP4, `(.L_x_58) ;  /* 0x0000001504047547 */ /* 0x000fea000b800000 */
[----:B------:R-:W-:Y:S01]  /*36c0*/  UMOV UR4, 0x40 ;  /* 0x0000004000047882 */ /* 0x000fe20000000000 */
[----:B------:R-:W-:Y:S01]  /*36d0*/  NOP ;  /* 0x0000000000007918 */ /* 0x000fe20000000000 */
[----:B------:R-:W-:Y:S01]  /*36e0*/  ULEA UR5, UR63, UR4, 0x18 ;  /* 0x000000043f057291 */ /* 0x000fe2000f8ec0ff */
[----:B------:R-:W-:Y:S02]  /*36f0*/  UMOV UR6, 0x400 ;  /* 0x0000040000067882 */ /* 0x000fe40000000000 */
[----:B------:R-:W-:-:S06]  /*3700*/  ULEA UR6, UR63, UR6, 0x18 ;  /* 0x000000063f067291 */ /* 0x000fcc000f8ec0ff */
[----:B------:R-:W1:Y:S02]  /*3710*/  LDS.U8 R0, [UR5+0x1c] ;  /* 0x00001c05ff007984 */ /* 0x000e640008000000 */
[----:B-1----:R-:W-:-:S13]  /*3720*/  ISETP.NE.AND P0, PT, R0, RZ, PT ;  /* 0x000000ff0000720c */ /* 0x002fda0003f05270 */
[----:B------:R-:W-:Y:S05]  /*3730*/  @P0 BRA `(.L_x_59) ;  /* 0x0000000000580947 */ /* 0x000fea0003800000 */
[----:B------:R-:W-:-:S13]  /*3740*/  ELECT P0, URZ, PT ;  /* 0x0000000000ff782f */ /* 0x000fda0003800000 */
[----:B------:R-:W-:Y:S05]  /*3750*/  @!P0 BRA `(.L_x_60) ;  /* 0x0000000000608947 */ /* 0x000fea0003800000 */
[----:B------:R-:W-:Y:S01]  /*3760*/  UMOV UR4, 0x10 ;  /* 0x0000001000047882 */ /* 0x000fe20000000000 */
[----:B------:R-:W-:Y:S01]  /*3770*/  HFMA2 R0, -RZ, RZ, 0, 5.9604644775390625e-08 ;  /* 0x00000001ff007431 */ /* 0x000fe200000001ff */
[----:B------:R-:W-:-:S03]  /*3780*/  MOV R3, 0xffff ;  /* 0x0000ffff00037802 */ /* 0x000fc60000000f00 */
[----:B------:R-:W-:Y:S04]  /*3790*/  DEPBAR.LE SB1, 0x36 ;  /* 0x00009d800000791a */ /* 0x000fe80000000000 */
[----:B------:R-:W1:Y:S02]  /*37a0*/  UTCATOMSWS.FIND_AND_SET.ALIGN UP0, UR4, UR4 ;  /* 0x00000004000475e3 */ /* 0x000e640008000800 */
[----:B-1----:R-:W-:Y:S01]  /*37b0*/  MOV R4, UR4 ;  /* 0x0000000400047c02 */ /* 0x002fe20008000f00 */
[----:B------:R-:W-:Y:S06]  /*37c0*/  BRA.U UP0, `(.L_x_61) ;  /* 0x0000000100187547 */ /* 0x000fec000b800000 */
.L_x_62:
[----:B------:R-:W-:Y:S05]  /*37d0*/  NANOSLEEP 0x64 ;  /* 0x000000640000795d */ /* 0x000fea0003800000 */
[----:B------:R-:W-:-:S05]  /*37e0*/  UMOV UR4, 0x10 ;  /* 0x0000001000047882 */ /* 0x000fca0000000000 */
[----:B------:R-:W-:Y:S04]  /*37f0*/  DEPBAR.LE SB1, 0x36 ;  /* 0x00009d800000791a */ /* 0x000fe80000000000 */
[----:B------:R-:W1:Y:S02]  /*3800*/  UTCATOMSWS.FIND_AND_SET.ALIGN UP0, UR4, UR4 ;  /* 0x00000004000475e3 */ /* 0x000e640008000800 */
[----:B-1----:R-:W-:Y:S01]  /*3810*/  MOV R4, UR4 ;  /* 0x0000000400047c02 */ /* 0x002fe20008000f00 */
[----:B------:R-:W-:Y:S05]  /*3820*/  BRA.U !UP0, `(.L_x_62) ;  /* 0xfffffffd08e87547 */ /* 0x000fea000b83ffff */
.L_x_61:
[-C--:B------:R-:W-:Y:S02]  /*3830*/  SHF.L.U32 R3, R3, R4.reuse, RZ ;  /* 0x0000000403037219 */ /* 0x080fe400000006ff */
[----:B------:R-:W-:Y:S01]  /*3840*/  SHF.L.U32 R0, R0, R4, RZ ;  /* 0x0000000400007219 */ /* 0x000fe200000006ff */
[----:B------:R-:W-:Y:S02]  /*3850*/  IMAD.SHL.U32 R4, R4, 0x20, RZ ;  /* 0x0000002004047824 */ /* 0x000fe400078e00ff */
[----:B------:R1:W-:Y:S04]  /*3860*/  ATOMS.OR RZ, [UR5+0x14], R3 ;  /* 0x00001403ffff798c */ /* 0x0003e8000b000005 */
[----:B------:R1:W-:Y:S04]  /*3870*/  ATOMS.OR RZ, [UR5+0x18], R0 ;  /* 0x00001800ffff798c */ /* 0x0003e8000b000005 */
[----:B------:R1:W-:Y:S01]  /*3880*/  STS [UR6+0x120], R4 ;  /* 0x00012004ff007988 */ /* 0x0003e20008000806 */
[----:B------:R-:W-:Y:S05]  /*3890*/  BRA `(.L_x_60) ;  /* 0x0000000000107947 */ /* 0x000fea0003800000 */
.L_x_59:
[----:B------:R-:W-:Y:S02]  /*38a0*/  MOV R0, 0xffffffff ;  /* 0xffffffff00007802 */ /* 0x000fe40000000f00 */
[----:B------:R-:W-:-:S03]  /*38b0*/  MOV R4, 0x38e0 ;  /* 0x000038e000047802 */ /* 0x000fc60000000f00 */
[----:B------:R1:W-:Y:S04]  /*38c0*/  STS [UR6+0x120], R0 ;  /* 0x00012000ff007988 */ /* 0x0003e80008000806 */
[----:B-1---5:R-:W-:Y:S05]  /*38d0*/  CALL.REL.NOINC `($__internal_1_$__cuda_sm10x_tcgen05_guardrail_trap_phase_invalid_during_alloc) ;  /* 0x0000005400407944 */ /* 0x022fea0003c00000 */
.L_x_60:
[----:B------:R-:W-:Y:S05]  /*38e0*/  WARPSYNC.ALL ;  /* 0x0000000000007948 */ /* 0x000fea0003800000 */
[----:B------:R-:W2:Y:S01]  /*38f0*/  S2UR UR4, SR_CgaCtaId ;  /* 0x00000000000479c3 */ /* 0x000ea20000008800 */
[----:B------:R-:W-:Y:S01]  /*3900*/  UMOV UR71, 0x400 ;  /* 0x0000040000477882 */ /* 0x000fe20000000000 */
[----:B------:R-:W-:-:S06]  /*3910*/  NOP ;  /* 0x0000000000007918 */ /* 0x000fcc0000000000 */
[----:B------:R-:W-:Y:S06]  /*3920*/  BAR.ARV 0x6, 0xa0 ;  /* 0x0182800000007b1d */ /* 0x000fec0000002000 */
[----:B------:R-:W3:Y:S01]  /*3930*/  LDCU UR7, c[0x0][0x38c] ;  /* 0x00007180ff0777ac */ /* 0x000ee20008000800 */
[----:B------:R-:W-:Y:S01]  /*3940*/  LOP3.LUT R2, R2, 0xffff, RZ, 0xc0, !PT ;  /* 0x0000ffff02027812 */ /* 0x000fe200078ec0ff */
[----:B------:R-:W-:Y:S01]  /*3950*/  HFMA2 R11, -RZ, RZ, 0, 5.9604644775390625e-08 ;  /* 0x00000001ff0b7431 */ /* 0x000fe200000001ff */
[----:B------:R-:W-:Y:S01]  /*3960*/  MOV R10, RZ ;  /* 0x000000ff000a7202 */ /* 0x000fe20000000f00 */
[----:B------:R-:W4:Y:S01]  /*3970*/  LDCU UR8, c[0x0][0x38c] ;  /* 0x00007180ff0877ac */ /* 0x000f220008000800 */
[----:B------:R-:W-:-:S02]  /*3980*/  R2UR UR72, R2 ;  /* 0x00000000024872ca */ /* 0x000fc400000e0000 */
[----:B------:R-:W-:Y:S01]  /*3990*/  CS2R R8, SRZ ;  /* 0x0000000000087805 */ /* 0x000fe2000001ff00 */
[----:B------:R-:W-:Y:S01]  /*39a0*/  UMOV UR75, URZ ;  /* 0x000000ff004b7c82 */ /* 0x000fe20008000000 */
[----:B------:R-:W-:Y:S01]  /*39b0*/  UMOV UR9, URZ ;  /* 0x000000ff00097c82 */ /* 0x000fe20008000000 */
[----:B--2---:R-:W-:Y:S01]  /*39c0*/  ULEA UR71, UR4, UR71, 0x18 ;  /* 0x0000004704477291 */ /* 0x004fe2000f8ec0ff */
[----:B------:R-:W-:Y:S01]  /*39d0*/  UMOV UR76, 0x0 ;  /* 0x00000000004c7882 */ /* 0x000fe20000000000 */
[----:B------:R-:W-:Y:S02]  /*39e0*/  UMOV UR77, 0x4100910 ;  /* 0x04100910004d7882 */ /* 0x000fe40000000000 */
[----:B------:R-:W-:Y:S02]  /*39f0*/  UIADD3 UR6, UPT, UPT, UR71, 0x6800, URZ ;  /* 0x0000680047067890 */ /* 0x000fe4000fffe0ff */
[----:B------:R-:W-:Y:S02]  /*3a00*/  UIADD3 UR5, UPT, UPT, UR71, 0x1e800, URZ ;  /* 0x0001e80047057890 */ /* 0x000fe4000fffe0ff */
[----:B---3--:R-:W-:Y:S01]  /*3a10*/  UIADD3 UR7, UPT, UPT, UR7, 0x7f, URZ ;  /* 0x0000007f07077890 */ /* 0x008fe2000fffe0ff */
[----:B-1----:R-:W1:Y:S01]  /*3a20*/  LDS R0, [UR71+0x120] ;  /* 0x00012047ff007984 */ /* 0x002e620008000800 */
[----:B------:R-:W-:-:S02]  /*3a30*/  USHF.R.U32.HI UR6, URZ, 0x4, UR6 ;  /* 0x00000004ff067899 */ /* 0x000fc40008011606 */
[----:B------:R-:W-:Y:S02]  /*3a40*/  USHF.R.S32.HI UR4, URZ, 0x1f, UR7 ;  /* 0x0000001fff047899 */ /* 0x000fe40008011407 */
[----:B------:R-:W-:Y:S02]  /*3a50*/  USHF.R.U32.HI UR5, URZ, 0x4, UR5 ;  /* 0x00000004ff057899 */ /* 0x000fe40008011605 */
[----:B------:R-:W-:Y:S02]  /*3a60*/  ULEA.HI UR4, UR4, UR7, URZ, 0x7 ;  /* 0x0000000704047291 */ /* 0x000fe4000f8f38ff */
[----:B------:R-:W-:Y:S02]  /*3a70*/  ULOP3.LUT UR6, UR6, 0x3fff, URZ, 0xc0, !UPT ;  /* 0x00003fff06067892 */ /* 0x000fe4000f8ec0ff */
[----:B------:R-:W-:Y:S02]  /*3a80*/  USHF.R.S32.HI UR10, URZ, 0x7, UR4 ;  /* 0x00000007ff0a7899 */ /* 0x000fe40008011404 */
[----:B------:R-:W-:-:S02]  /*3a90*/  ULOP3.LUT UR5, UR5, 0x3fff, URZ, 0xc0, !UPT ;  /* 0x00003fff05057892 */ /* 0x000fc4000f8ec0ff */
[----:B------:R-:W-:Y:S02]  /*3aa0*/  UISETP.LT.AND UP0, UPT, UR10, 0x1, UPT ;  /* 0x000000010a00788c */ /* 0x000fe4000bf01270 */
[----:B------:R-:W-:Y:S01]  /*3ab0*/  IMAD.U32 R12, RZ, RZ, UR10 ;  /* 0x0000000aff0c7e24 */ /* 0x000fe2000f8e00ff */
[----:B------:R-:W-:Y:S02]  /*3ac0*/  ULOP3.LUT UR73, UR6, 0x10000, URZ, 0xfc, !UPT ;  /* 0x0001000006497892 */ /* 0x000fe4000f8efcff */
[----:B------:R-:W-:Y:S02]  /*3ad0*/  USEL UR4, UR10, 0x1, !UP0 ;  /* 0x000000010a047887 */ /* 0x000fe4000c000000 */
[----:B------:R-:W-:Y:S02]  /*3ae0*/  ULOP3.LUT UR74, UR5, 0x10000, URZ, 0xfc, !UPT ;  /* 0x00010000054a7892 */ /* 0x000fe4000f8efcff */
[----:B------:R-:W-:Y:S02]  /*3af0*/  UIADD3 UR4, UPT, UPT, -UR4, URZ, URZ ;  /* 0x000000ff04047290 */ /* 0x000fe4000fffe1ff */
[----:B----4-:R-:W-:-:S04]  /*3b00*/  UISETP.GE.AND UP4, UPT, UR8, 0x1, UPT ;  /* 0x000000010800788c */ /* 0x010fc8000bf86270 */
[----:B------:R-:W-:Y:S01]  /*3b10*/  IMAD.U32 R14, RZ, RZ, UR4 ;  /* 0x00000004ff0e7e24 */ /* 0x000fe2000f8e00ff */
[----:B-1----:R-:W-:-:S13]  /*3b20*/  R2UR UR7, R0 ;  /* 0x00000000000772ca */ /* 0x002fda00000e0000 */
[----:B------:R-:W-:-:S07]  /*3b30*/  IMAD.U32 R15, RZ, RZ, UR7 ;  /* 0x00000007ff0f7e24 */ /* 0x000fce000f8e00ff */
.L_x_69:
[----:B------:R-:W-:Y:S02]  /*3b40*/  LEA R0, R10, UR71, 0x3 ;  /* 0x000000470a007c11 */ /* 0x000fe4000f8e18ff */
[----:B------:R-:W-:Y:S02]  /*3b50*/  SHF.L.U32 R5, R9, 0x1f, RZ ;  /* 0x0000001f09057819 */ /* 0x000fe400000006ff */
[----:B------:R-:W-:Y:S01]  /*3b60*/  PLOP3.LUT P0, PT, PT, PT, UP4, 0x80, 0x8 ;  /* 0x000000000008781c */ /* 0x000fe20003f0f048 */
[----:B------:R-:W-:Y:S01]  /*3b70*/  VIADD R3, R0, 0x80 ;  /* 0x0000008000037836 */ /* 0x000fe20000000000 */
[----:B-1----:R-:W1:Y:S02]  /*3b80*/  SYNCS.PHASECHK.TRANS64.TRYWAIT P1, [R0+URZ+0x70], R5 ;  /* 0x00007005000075a7 */ /* 0x002e6400080211ff */
[----:B-1----:R-:W-:Y:S09]  /*3b90*/  @!P1 BRA `(.L_x_63) ;  /* 0x0000004c00009947 */ /* 0x002ff20003800000 */
.L_x_138:
[----:B------:R-:W-:Y:S01]  /*3ba0*/  LEA R4, R10, UR71, 0x4 ;  /* 0x000000470a047c11 */ /* 0x000fe2000f8e20ff */
[----:B------:R-:W-:Y:S01]  /*3bb0*/  @UP4 ULEA UR4, UR9, UR71, 0x3 ;  /* 0x0000004709044291 */ /* 0x000fe2000f8e18ff */
[----:B------:R-:W-:Y:S01]  /*3bc0*/  PLOP3.LUT P2, PT, PT, PT, PT, 0x80, 0x8 ;  /* 0x000000000008781c */ /* 0x000fe20003f4f070 */
[----:B------:R-:W-:Y:S01]  /*3bd0*/  ULEA UR5, UR75, UR71, 0x3 ;  /* 0x000000474b057291 */ /* 0x000fe2000f8e18ff */
[----:B------:R-:W-:Y:S02]  /*3be0*/  PRMT R3, RZ, 0x654, R3 ;  /* 0x00000654ff037816 */ /* 0x000fe40000000003 */
[----:B-1----:R-:W1:Y:S01]  /*3bf0*/  LDS.128 R4, [R4+0x100] ;  /* 0x0001000004047984 */ /* 0x002e620000000c00 */
[----:B------:R-:W-:Y:S02]  /*3c00*/  @P0 SHF.L.U32 R2, R8, 0x1f, RZ ;  /* 0x0000001f08020819 */ /* 0x000fe400000006ff */
[----:B------:R-:W-:Y:S01]  /*3c10*/  SHF.L.U32 R0, R11, 0x1f, RZ ;  /* 0x0000001f0b007819 */ /* 0x000fe200000006ff */
[----:B------:R-:W-:Y:S01]  /*3c20*/  @!PT LDS RZ, [RZ] ;  /* 0x00000000fffff984 */ /* 0x000fe20000000800 */
[----:B------:R-:W-:Y:S01]  /*3c30*/  @!PT LDS RZ, [RZ] ;  /* 0x00000000fffff984 */ /* 0x000fe20000000800 */
[----:B------:R-:W-:Y:S01]  /*3c40*/  @!PT LDS RZ, [RZ] ;  /* 0x00000000fffff984 */ /* 0x000fe20000000800 */
[----:B------:R-:W-:Y:S01]  /*3c50*/  @!PT LDS RZ, [RZ] ;  /* 0x00000000fffff984 */ /* 0x000fe20000000800 */
[----:B------:R2:W-:Y:S06]  /*3c60*/  MEMBAR.ALL.CTA ;  /* 0x0000000000007992 */ /* 0x0005ec0000008000 */
[----:B--2---:R-:W2:Y:S01]  /*3c70*/  FENCE.VIEW.ASYNC.S ;  /* 0x00000000000073c6 */ /* 0x004ea20000000000 */
[----:B------:R-:W-:Y:S01]  /*3c80*/  R2UR UR6, R15 ;  /* 0x000000000f0672ca */ /* 0x000fe200000e0000 */
[----:B------:R-:W-:Y:S01]  /*3c90*/  IMAD.U32 R13, RZ, RZ, UR5 ;  /* 0x00000005ff0d7e24 */ /* 0x000fe2000f8e00ff */
[----:B--2---:R2:W-:Y:S01]  /*3ca0*/  SYNCS.ARRIVE.TRANS64.RED.A1T0 RZ, [R3+URZ], RZ ;  /* 0x000000ff03ff79a7 */ /* 0x0045e200081004ff */
[----:B------:R2:W3:Y:S01]  /*3cb0*/  @P0 SYNCS.PHASECHK.TRANS64.TRYWAIT P2, [UR4], R2 ;  /* 0x00000002ff0005a7 */ /* 0x0004e20008041104 */
[----:B------:R-:W-:Y:S01]  /*3cc0*/  ULEA.HI UR4, UR75, UR75, URZ, 0x1 ;  /* 0x0000004b4b047291 */ /* 0x000fe2000f8f08ff */
[----:B-1----:R-:W-:-:S03]  /*3cd0*/  LOP3.LUT P1, RZ, R6, 0x1, RZ, 0xc0, !PT ;  /* 0x0000000106ff7812 */ /* 0x002fc6000782c0ff */
[----:B------:R-:W-:-:S04]  /*3ce0*/  ULOP3.LUT UR8, UR4, 0xffe, URZ, 0xc0, !UPT ;  /* 0x00000ffe04087892 */ /* 0x000fc8000f8ec0ff */
[----:B------:R-:W-:Y:S01]  /*3cf0*/  UIADD3 UR8, UPT, UPT, -UR8, UR75, URZ ;  /* 0x0000004b08087290 */ /* 0x000fe2000fffe1ff */
[----:B------:R-:W1:Y:S01]  /*3d00*/  SYNCS.PHASECHK.TRANS64.TRYWAIT P0, [UR5+0xb0], R0 ;  /* 0x0000b000ff0075a7 */ /* 0x000e620008001105 */
[----:B------:R-:W-:-:S04]  /*3d10*/  USHF.L.U32 UR5, UR4, 0x5, URZ ;  /* 0x0000000504057899 */ /* 0x000fc800080006ff */
[----:B------:R-:W-:-:S04]  /*3d20*/  ULOP3.LUT UR4, UR5, 0xffffffc0, URZ, 0xc0, !UPT ;  /* 0xffffffc005047892 */ /* 0x000fc8000f8ec0ff */
[----:B------:R-:W-:-:S04]  /*3d30*/  UIADD3 UR4, UPT, UPT, UR6, UR4, URZ ;  /* 0x0000000406047290 */ /* 0x000fc8000fffe0ff */
[----:B------:R-:W-:Y:S01]  /*3d40*/  ULEA UR8, UR8, UR4, 0x14 ;  /* 0x0000000408087291 */ /* 0x000fe2000f8ea0ff */
[----:B-123--:R-:W-:Y:S11]  /*3d50*/  @!P0 BRA `(.L_x_64) ;  /* 0x0000004800a48947 */ /* 0x00eff60003800000 */
.L_x_140:
[----:B------:R-:W-:Y:S01]  /*3d60*/  IADD3 R10, PT, PT, R10, 0x1, RZ ;  /* 0x000000010a0a7810 */ /* 0x000fe20007ffe0ff */
[----:B------:R-:W-:Y:S06]  /*3d70*/  BRA.U !UP4, `(.L_x_65) ;  /* 0x000000050cec7547 */ /* 0x000fec000b800000 */
[----:B------:R-:W-:Y:S01]  /*3d80*/  R2UR UR69, R14 ;  /* 0x000000000e4572ca */ /* 0x000fe200000e0000 */
[----:B------:R-:W-:Y:S01]  /*3d90*/  UPLOP3.LUT UP2, UPT, UPT, UPT, UPT, 0x40, 0x4 ;  /* 0x000000000004789c */ /* 0x000fe20003f4e870 */
[----:B------:R-:W-:Y:S01]  /*3da0*/  R2UR UR68, R12 ;  /* 0x000000000c4472ca */ /* 0x000fe200000e0000 */
[----:B------:R-:W-:-:S14]  /*3db0*/  UMOV UR7, UR9 ;  /* 0x0000000900077c82 */ /* 0x000fdc0008000000 */
.L_x_68:
[----:B------:R-:W-:Y:S02]  /*3dc0*/  UIADD3 UR69, UPT, UPT, UR69, 0x1, URZ ;  /* 0x0000000145457890 */ /* 0x000fe4000fffe0ff */
[----:B--2---:R-:W-:Y:S02]  /*3dd0*/  ULEA UR5, UR7, UR71, 0x3 ;  /* 0x0000004707057291 */ /* 0x004fe4000f8e18ff */
[----:B------:R-:W-:Y:S01]  /*3de0*/  UISETP.NE.AND UP3, UPT, UR69, URZ, UPT ;  /* 0x000000ff4500728c */ /* 0x000fe2000bf65270 */
[----:B------:R-:W-:Y:S10]  /*3df0*/  @P2 BRA `(.L_x_66) ;  /* 0x00000000000c2947 */ /* 0x000ff40003800000 */
[----:B-1----:R-:W-:Y:S04]  /*3e00*/  SHF.L.U32 R3, R8, 0x1f, RZ ;  /* 0x0000001f08037819 */ /* 0x002fe800000006ff */
[----:B------:R-:W1:Y:S02]  /*3e10*/  SYNCS.PHASECHK.TRANS64.TRYWAIT P0, [UR5], R3 ;  /* 0x00000003ff0075a7 */ /* 0x000e640008001105 */
[----:B-1----:R-:W-:Y:S05]  /*3e20*/  @!P0 BRA `(.L_x_67) ;  /* 0x00000048008c8947 */ /* 0x002fea0003800000 */
.L_x_66:
[----:B------:R-:W-:Y:S01]  /*3e30*/  UISETP.NE.AND UP0, UPT, UR68, 0x1, UPT ;  /* 0x000000014400788c */ /* 0x000fe2000bf05270 */
[----:B------:R-:W-:Y:S01]  /*3e40*/  PLOP3.LUT P2, PT, PT, PT, PT, 0x80, 0x8 ;  /* 0x000000000008781c */ /* 0x000fe20003f4f070 */
[----:B------:R-:W-:Y:S01]  /*3e50*/  UIADD3 UR9, UPT, UPT, UR7, 0x1, URZ ;  /* 0x0000000107097890 */ /* 0x000fe2000fffe0ff */
[----:B-1----:R-:W-:Y:S01]  /*3e60*/  MOV.SPILL R3, UR77 ;  /* 0x0000004d00037c02 */ /* 0x002fe20009000f00 */
[----:B------:R-:W-:Y:S01]  /*3e70*/  UIADD3 UR70, UPT, UPT, UR5, 0x18, URZ ;  /* 0x0000001805467890 */ /* 0x000fe2000fffe0ff */
[----:B------:R-:W-:Y:S01]  /*3e80*/  MOV.SPILL R2, UR76 ;  /* 0x0000004c00027c02 */ /* 0x000fe20009000f00 */
[----:B------:R-:W-:Y:S01]  /*3e90*/  UISETP.NE.AND UP1, UPT, UR9, 0x3, UPT ;  /* 0x000000030900788c */ /* 0x000fe2000bf25270 */
[----:B------:R-:W-:Y:S01]  /*3ea0*/  PLOP3.LUT P0, PT, PT, PT, UP0, 0x80, 0x8 ;  /* 0x000000000008781c */ /* 0x000fe20003f0f008 */
[----:B------:R-:W-:Y:S02]  /*3eb0*/  ULEA UR6, UR7, UR74, 0xb ;  /* 0x0000004a07067291 */ /* 0x000fe4000f8e58ff */
[----:B------:R-:W-:Y:S02]  /*3ec0*/  USEL UR5, URZ, 0x1, UP1 ;  /* 0x00000001ff057887 */ /* 0x000fe40008800000 */
[----:B------:R-:W-:Y:S02]  /*3ed0*/  USEL UR9, UR9, URZ, UP1 ;  /* 0x000000ff09097287 */ /* 0x000fe40008800000 */
[----:B------:R-:W-:Y:S02]  /*3ee0*/  ULEA UR4, UR7, UR73, 0xb ;  /* 0x0000004907047291 */ /* 0x000fe4000f8e58ff */
[----:B------:R-:W-:Y:S01]  /*3ef0*/  @UP0 ULEA UR7, UR9, UR71, 0x3 ;  /* 0x0000004709070291 */ /* 0x000fe2000f8e18ff */
[----:B------:R-:W-:Y:S01]  /*3f00*/  LOP3.LUT R8, R8, UR5, RZ, 0x3c, !PT ;  /* 0x0000000508087c12 */ /* 0x000fe2000f8e3cff */
[----:B------:R-:W-:Y:S02]  /*3f10*/  UIADD3 UR22, UPT, UPT, UR6, 0x2, URZ ;  /* 0x0000000206167890 */ /* 0x000fe4000fffe0ff */
[----:B------:R-:W-:Y:S01]  /*3f20*/  UIADD3 UR18, UPT, UPT, UR4, 0x2, URZ ;  /* 0x0000000204127890 */ /* 0x000fe2000fffe0ff */
[----:B------:R-:W-:Y:S01]  /*3f30*/  @P0 SHF.L.U32 R0, R8, 0x1f, RZ ;  /* 0x0000001f08000819 */ /* 0x000fe200000006ff */
[----:B------:R-:W-:Y:S02]  /*3f40*/  UIADD3 UR14, UPT, UPT, UR6, 0x4, URZ ;  /* 0x00000004060e7890 */ /* 0x000fe4000fffe0ff */
[----:B------:R-:W-:Y:S01]  /*3f50*/  UIADD3 UR12, UPT, UPT, UR4, 0x4, URZ ;  /* 0x00000004040c7890 */ /* 0x000fe2000fffe0ff */
[----:B------:R2:W3:Y:S01]  /*3f60*/  @P0 SYNCS.PHASECHK.TRANS64.TRYWAIT P2, [UR7], R0 ;  /* 0x00000000ff0005a7 */ /* 0x0004e20008041107 */
[----:B------:R-:W-:Y:S02]  /*3f70*/  UIADD3 UR66, UPT, UPT, UR6, 0x6, URZ ;  /* 0x0000000606427890 */ /* 0x000fe4000fffe0ff */
        /* <DEDUP_REMOVED lines=24> */
[----:B------:R-:W-:Y:S01]  /*4100*/  UIADD3 UR68, UPT, UPT, UR68, -0x1, URZ ;  /* 0xffffffff44447890 */ /* 0x000fe2000fffe0ff */
[----:B------:R-:W-:Y:S01]  /*4110*/  UMOV UR7, 0x40004040 ;  /* 0x4000404000077882 */ /* 0x000fe20000000000 */
[----:B------:R-:W-:Y:S01]  /*4120*/  UMOV UR76, 0x0 ;  /* 0x00000000004c7882 */ /* 0x000fe20000000000 */
[----:B------:R-:W-:Y:S01]  /*4130*/  UMOV UR77, 0x4100910 ;  /* 0x04100910004d7882 */ /* 0x000fe20000000000 */
[----:B------:R-:W-:Y:S01]  /*4140*/  UMOV UR5, 0x40004040 ;  /* 0x4000404000057882 */ /* 0x000fe20000000000 */
[----:B------:R-:W-:Y:S01]  /*4150*/  UMOV UR23, 0x40004040 ;  /* 0x4000404000177882 */ /* 0x000fe20000000000 */
[----:B------:R1:W-:Y:S01]  /*4160*/  UTCHMMA gdesc[UR4], gdesc[UR6], tmem[UR8], tmem[UR76], idesc[UR77], UP2 ;  /* 0x00ff4c06040075ea */ /* 0x0003e20009000008 */
[----:B------:R-:W-:Y:S01]  /*4170*/  UPLOP3.LUT UP2, UPT, UPT, UPT, UPT, 0x80, 0x8 ;  /* 0x000000000008789c */ /* 0x000fe20003f4f070 */
[----:B------:R-:W-:Y:S01]  /*4180*/  UMOV UR19, 0x40004040 ;  /* 0x4000404000137882 */ /* 0x000fe20000000000 */
[----:B------:R-:W-:Y:S01]  /*4190*/  UMOV UR15, 0x40004040 ;  /* 0x40004040000f7882 */ /* 0x000fe20000000000 */
[----:B------:R4:W-:Y:S01]  /*41a0*/  UTCHMMA gdesc[UR18], gdesc[UR22], tmem[UR8], tmem[UR76], idesc[UR77], UPT ;  /* 0x00ff4c16120075ea */ /* 0x0009e2000b800008 */
[----:B------:R-:W-:Y:S01]  /*41b0*/  UMOV UR13, 0x40004040 ;  /* 0x40004040000d7882 */ /* 0x000fe20000000000 */
        /* <DEDUP_REMOVED lines=18> */
[----:B-1----:R-:W-:Y:S01]  /*42e0*/  UIADD3 UR4, UPT, UPT, UR4, 0x606, URZ ;  /* 0x0000060604047890 */ /* 0x002fe2000fffe0ff */
[----:B------:R-:W-:Y:S01]  /*42f0*/  UMOV UR6, 0x0 ;  /* 0x0000000000067882 */ /* 0x000fe20000000000 */
[----:B------:R-:W-:Y:S01]  /*4300*/  UMOV UR7, 0x4100910 ;  /* 0x0410091000077882 */ /* 0x000fe20000000000 */
[----:B------:R-:W-:Y:S01]  /*4310*/  UMOV UR31, 0x40004040 ;  /* 0x40004040001f7882 */ /* 0x000fe20000000000 */
[----:B----4-:R-:W-:Y:S01]  /*4320*/  UMOV UR22, 0x0 ;  /* 0x0000000000167882 */ /* 0x010fe20000000000 */
[----:B------:R-:W-:Y:S01]  /*4330*/  UMOV UR23, 0x4100910 ;  /* 0x0410091000177882 */ /* 0x000fe20000000000 */
[----:B------:R-:W-:Y:S01]  /*4340*/  R2UR.FILL UR77, R3 ;  /* 0x00000000034d72ca */ /* 0x000fe200004e0000 */
[----:B------:R1:W-:Y:S01]  /*4350*/  UTCHMMA gdesc[UR12], gdesc[UR14], tmem[UR8], tmem[UR22], idesc[UR23], UPT ;  /* 0x00ff160e0c0075ea */ /* 0x0003e2000b800008 */
[----:B------:R-:W-:Y:S01]  /*4360*/  R2UR.FILL UR76, R2 ;  /* 0x00000000024c72ca */ /* 0x000fe200004e0000 */
[----:B------:R-:W-:Y:S01]  /*4370*/  UTCHMMA gdesc[UR64], gdesc[UR66], tmem[UR8], tmem[UR22], idesc[UR23], UPT ;  /* 0x00ff1642400075ea */ /* 0x000fe2000b800008 */
[----:B------:R-:W-:Y:S01]  /*4380*/  UTCHMMA gdesc[UR60], gdesc[UR62], tmem[UR8], tmem[UR22], idesc[UR23], UPT ;  /* 0x00ff163e3c0075ea */ /* 0x000fe2000b800008 */
[----:B------:R-:W-:Y:S01]  /*4390*/  UMOV UR18, 0x0 ;  /* 0x0000000000127882 */ /* 0x000fe20000000000 */
[----:B------:R-:W-:Y:S01]  /*43a0*/  UMOV UR19, 0x4100910 ;  /* 0x0410091000137882 */ /* 0x000fe20000000000 */
[----:B------:R-:W-:Y:S01]  /*43b0*/  UMOV UR29, 0x40004040 ;  /* 0x40004040001d7882 */ /* 0x000fe20000000000 */
[----:B------:R-:W-:Y:S01]  /*43c0*/  UTCHMMA gdesc[UR56], gdesc[UR58], tmem[UR8], tmem[UR18], idesc[UR19], UPT ;  /* 0x00ff123a380075ea */ /* 0x000fe2000b800008 */
[----:B------:R-:W-:Y:S01]  /*43d0*/  UTCHMMA gdesc[UR52], gdesc[UR54], tmem[UR8], tmem[UR18], idesc[UR19], UPT ;  /* 0x00ff1236340075ea */ /* 0x000fe2000b800008 */
[----:B------:R-:W-:Y:S01]  /*43e0*/  UTCHMMA gdesc[UR48], gdesc[UR50], tmem[UR8], tmem[UR18], idesc[UR19], UPT ;  /* 0x00ff1232300075ea */ /* 0x000fe2000b800008 */
[----:B------:R-:W-:Y:S01]  /*43f0*/  UTCHMMA gdesc[UR44], gdesc[UR46], tmem[UR8], tmem[UR6], idesc[UR7], UPT ;  /* 0x00ff062e2c0075ea */ /* 0x000fe2000b800008 */
[----:B------:R-:W-:Y:S01]  /*4400*/  UMOV UR27, 0x40004040 ;  /* 0x40004040001b7882 */ /* 0x000fe20000000000 */
[----:B------:R-:W-:Y:S01]  /*4410*/  UMOV UR25, 0x40004040 ;  /* 0x4000404000197882 */ /* 0x000fe20000000000 */
[----:B------:R-:W-:Y:S01]  /*4420*/  UMOV UR21, 0x40004040 ;  /* 0x4000404000157882 */ /* 0x000fe20000000000 */
[----:B------:R-:W-:Y:S01]  /*4430*/  UMOV UR17, 0x40004040 ;  /* 0x4000404000117882 */ /* 0x000fe20000000000 */
[----:B------:R-:W-:Y:S01]  /*4440*/  UMOV UR11, 0x40004040 ;  /* 0x40004040000b7882 */ /* 0x000fe20000000000 */
[----:B-1----:R-:W-:Y:S01]  /*4450*/  UMOV UR12, 0x0 ;  /* 0x00000000000c7882 */ /* 0x002fe20000000000 */
[----:B------:R-:W-:Y:S01]  /*4460*/  UMOV UR13, 0x4100910 ;  /* 0x04100910000d7882 */ /* 0x000fe20000000000 */
[----:B------:R-:W-:Y:S01]  /*4470*/  UMOV UR14, 0x0 ;  /* 0x00000000000e7882 */ /* 0x000fe20000000000 */
[----:B------:R-:W-:Y:S01]  /*4480*/  UTCHMMA gdesc[UR40], gdesc[UR42], tmem[UR8], tmem[UR12], idesc[UR13], UPT ;  /* 0x00ff0c2a280075ea */ /* 0x000fe2000b800008 */
[----:B------:R-:W-:Y:S01]  /*4490*/  UTCHMMA gdesc[UR36], gdesc[UR38], tmem[UR8], tmem[UR6], idesc[UR7], UPT ;  /* 0x00ff0626240075ea */ /* 0x000fe2000b800008 */
[----:B------:R-:W-:Y:S01]  /*44a0*/  UMOV UR15, 0x4100910 ;  /* 0x04100910000f7882 */ /* 0x000fe20000000000 */
[----:B------:R-:W-:Y:S01]  /*44b0*/  UTCHMMA gdesc[UR32], gdesc[UR34], tmem[UR8], tmem[UR18], idesc[UR19], UPT ;  /* 0x00ff1222200075ea */ /* 0x000fe2000b800008 */
[----:B------:R-:W-:Y:S01]  /*44c0*/  UTCHMMA gdesc[UR28], gdesc[UR30], tmem[UR8], tmem[UR14], idesc[UR15], UPT ;  /* 0x00ff0e1e1c0075ea */ /* 0x000fe2000b800008 */
[----:B------:R-:W-:Y:S01]  /*44d0*/  UTCHMMA gdesc[UR24], gdesc[UR26], tmem[UR8], tmem[UR12], idesc[UR13], UPT ;  /* 0x00ff0c1a180075ea */ /* 0x000fe2000b800008 */
[----:B------:R1:W-:Y:S01]  /*44e0*/  UTCHMMA gdesc[UR16], gdesc[UR20], tmem[UR8], tmem[UR6], idesc[UR7], UPT ;  /* 0x00ff0614100075ea */ /* 0x0003e2000b800008 */
[----:B------:R2:W-:Y:S01]  /*44f0*/  UTCHMMA gdesc[UR4], gdesc[UR10], tmem[UR8], tmem[UR76], idesc[UR77], UPT ;  /* 0x00ff4c0a040075ea */ /* 0x0005e2000b800008 */
[----:B------:R2:W-:Y:S01]  /*4500*/  UTCBAR.MULTICAST [UR70], URZ, UR72 ;  /* 0x000000ff460073e9 */ /* 0x0005e20008000848 */
[----:B-1----:R-:W-:Y:S01]  /*4510*/  UMOV UR7, UR9 ;  /* 0x0000000900077c82 */ /* 0x002fe20008000000 */
[----:B---3--:R-:W-:Y:S05]  /*4520*/  BRA.U UP3, `(.L_x_68) ;  /* 0xfffffff903247547 */ /* 0x008fea000b83ffff */
.L_x_65:
[----:B--2---:R-:W-:Y:S02]  /*4530*/  R2UR UR4, R13 ;  /* 0x000000000d0472ca */ /* 0x004fe400000e0000 */
[----:B------:R-:W-:-:S04]  /*4540*/  ISETP.NE.AND P0, PT, R10, 0x2, PT ;  /* 0x000000020a00780c */ /* 0x000fc80003f05270 */
[----:B-1----:R-:W-:Y:S02]  /*4550*/  SEL R0, RZ, 0x1, P0 ;  /* 0x00000001ff007807 */ /* 0x002fe40000000000 */
[----:B------:R-:W-:Y:S02]  /*4560*/  SEL R10, R10, RZ, P0 ;  /* 0x000000ff0a0a7207 */ /* 0x000fe40000000000 */
[----:B------:R-:W-:-:S03]  /*4570*/  LOP3.LUT R9, R9, R0, RZ, 0x3c, !PT ;  /* 0x0000000009097212 */ /* 0x000fc600078e3cff */
[----:B------:R-:W-:Y:S02]  /*4580*/  UIADD3 UR5, UPT, UPT, UR4, 0x90, URZ ;  /* 0x0000009004057890 */ /* 0x000fe4000fffe0ff */
[----:B------:R-:W-:-:S04]  /*4590*/  UIADD3 UR4, UPT, UPT, UR75, 0x1, URZ ;  /* 0x000000014b047890 */ /* 0x000fc8000fffe0ff */
[----:B------:R-:W-:-:S03]  /*45a0*/  UISETP.NE.AND UP0, UPT, UR4, 0x4, UPT ;  /* 0x000000040400788c */ /* 0x000fc6000bf05270 */
[----:B------:R1:W-:Y:S01]  /*45b0*/  UTCBAR [UR5], URZ ;  /* 0x000000ff050073e9 */ /* 0x0003e200080000ff */
[----:B------:R-:W-:Y:S02]  /*45c0*/  USEL UR6, URZ, 0x1, UP0 ;  /* 0x00000001ff067887 */ /* 0x000fe40008000000 */
[----:B------:R-:W-:-:S04]  /*45d0*/  USEL UR75, UR4, URZ, UP0 ;  /* 0x000000ff044b7287 */ /* 0x000fc80008000000 */
[----:B------:R-:W-:Y:S01]  /*45e0*/  LOP3.LUT R11, R11, UR6, RZ, 0x3c, !PT ;  /* 0x000000060b0b7c12 */ /* 0x000fe2000f8e3cff */
[----:B------:R-:W-:Y:S07]  /*45f0*/  @P1 BRA `(.L_x_69) ;  /* 0xfffffff400501947 */ /* 0x000fee000383ffff */
[----:B------:R-:W2:Y:S01]  /*4600*/  S2UR UR8, SR_CgaCtaId ;  /* 0x00000000000879c3 */ /* 0x000ea20000008800 */
[----:B------:R-:W-:Y:S01]  /*4610*/  ELECT P0, URZ, PT ;  /* 0x0000000000ff782f */ /* 0x000fe20003800000 */
[----:B------:R-:W-:Y:S01]  /*4620*/  IMAD.MOV.U32 R0, RZ, RZ, 0x1 ;  /* 0x00000001ff007424 */ /* 0x000fe200078e00ff */
[----:B------:R-:W-:Y:S01]  /*4630*/  UIADD3 UR71, UPT, UPT, UR71, 0xb0, URZ ;  /* 0x000000b047477890 */ /* 0x000fe2000fffe0ff */
[----:B------:R-:W-:Y:S01]  /*4640*/  SHF.L.U32 R3, R11, 0x1f, RZ ;  /* 0x0000001f0b037819 */ /* 0x000fe200000006ff */
[----:B------:R-:W-:-:S03]  /*4650*/  UMOV UR4, 0x40 ;  /* 0x0000004000047882 */ /* 0x000fc60000000000 */
[----:B------:R-:W-:Y:S01]  /*4660*/  UVIRTCOUNT.DEALLOC.SMPOOL 0x80 ;  /* 0x000000800000784c */ /* 0x000fe20000000000 */
[----:B--2---:R-:W-:Y:S02]  /*4670*/  ULEA UR8, UR8, UR4, 0x18 ;  /* 0x0000000408087291 */ /* 0x004fe4000f8ec0ff */
[----:B------:R-:W-:-:S07]  /*4680*/  ULEA UR4, UR75, UR71, 0x3 ;  /* 0x000000474b047291 */ /* 0x000fce000f8e18ff */
[----:B------:R2:W-:Y:S02]  /*4690*/  @P0 STS.U8 [UR8+0x1c], R0 ;  /* 0x00001c00ff000988 */ /* 0x0005e40008000008 */
[----:B------:R-:W3:Y:S02]  /*46a0*/  SYNCS.PHASECHK.TRANS64.TRYWAIT P0, [UR4], R3 ;  /* 0x00000003ff0075a7 */ /* 0x000ee40008001104 */
[----:B--23--:R-:W-:Y:S05]  /*46b0*/  @!P0 BRA `(.L_x_70) ;  /* 0x0000004000808947 */ /* 0x00cfea0003800000 */
.L_x_143:
[----:B------:R-:W-:-:S04]  /*46c0*/  UIADD3 UR4, UPT, UPT, UR75, 0x1, URZ ;  /* 0x000000014b047890 */ /* 0x000fc8000fffe0ff */
[----:B------:R-:W-:-:S04]  /*46d0*/  UISETP.NE.AND UP0, UPT, UR4, 0x4, UPT ;  /* 0x000000040400788c */ /* 0x000fc8000bf05270 */
[----:B------:R-:W-:Y:S02]  /*46e0*/  USEL UR6, URZ, 0x1, UP0 ;  /* 0x00000001ff067887 */ /* 0x000fe40008000000 */
[----:B------:R-:W-:-:S04]  /*46f0*/  USEL UR4, UR4, URZ, UP0 ;  /* 0x000000ff04047287 */ /* 0x000fc80008000000 */
[----:B-1----:R-:W-:Y:S01]  /*4700*/  ULEA UR5, UR4, UR71, 0x3 ;  /* 0x0000004704057291 */ /* 0x002fe2000f8e18ff */
[----:B------:R-:W-:-:S04]  /*4710*/  LOP3.LUT R2, R11, UR6, RZ, 0x3c, !PT ;  /* 0x000000060b027c12 */ /* 0x000fc8000f8e3cff */
[----:B--2---:R-:W-:-:S04]  /*4720*/  SHF.L.U32 R3, R2, 0x1f, RZ ;  /* 0x0000001f02037819 */ /* 0x004fc800000006ff */
[----:B------:R-:W1:Y:S02]  /*4730*/  SYNCS.PHASECHK.TRANS64.TRYWAIT P0, [UR5], R3 ;  /* 0x00000003ff0075a7 */ /* 0x000e640008001105 */
[----:B-1----:R-:W-:Y:S05]  /*4740*/  @!P0 BRA `(.L_x_71) ;  /* 0x0000004000748947 */ /* 0x002fea0003800000 */
.L_x_145:
        /* <DEDUP_REMOVED lines=9> */
.L_x_147:
[----:B------:R-:W-:-:S04]  /*47e0*/  UIADD3 UR4, UPT, UPT, UR4, 0x1, URZ ;  /* 0x0000000104047890 */ /* 0x000fc8000fffe0ff */
[----:B------:R-:W-:-:S04]  /*47f0*/  UISETP.NE.AND UP0, UPT, UR4, 0x4, UPT ;  /* 0x000000040400788c */ /* 0x000fc8000bf05270 */
[----:B------:R-:W-:Y:S02]  /*4800*/  USEL UR5, URZ, 0x1, UP0 ;  /* 0x00000001ff057887 */ /* 0x000fe40008000000 */
[----:B------:R-:W-:-:S04]  /*4810*/  USEL UR4, UR4, URZ, UP0 ;  /* 0x000000ff04047287 */ /* 0x000fc80008000000 */
[----:B------:R-:W-:Y:S01]  /*4820*/  ULEA UR4, UR4, UR71, 0x3 ;  /* 0x0000004704047291 */ /* 0x000fe2000f8e18ff */
[----:B-1----:R-:W-:-:S04]  /*4830*/  LOP3.LUT R3, R2, UR5, RZ, 0x3c, !PT ;  /* 0x0000000502037c12 */ /* 0x002fc8000f8e3cff */
[----:B------:R-:W-:-:S04]  /*4840*/  SHF.L.U32 R3, R3, 0x1f, RZ ;  /* 0x0000001f03037819 */ /* 0x000fc800000006ff */
[----:B------:R-:W1:Y:S02]  /*4850*/  SYNCS.PHASECHK.TRANS64.TRYWAIT P0, [UR4], R3 ;  /* 0x00000003ff0075a7 */ /* 0x000e640008001104 */
[----:B-1----:R-:W-:Y:S05]  /*4860*/  @!P0 BRA `(.L_x_73) ;  /* 0x00000040005c8947 */ /* 0x002fea0003800000 */
.L_x_149:
[----:B------:R-:W-:Y:S01]  /*4870*/  NOP ;  /* 0x0000000000007918 */ /* 0x000fe20000000000 */
[----:B-1----:R-:W1:Y:S01]  /*4880*/  LDS R0, [UR8+0x14] ;  /* 0x00001408ff007984 */ /* 0x002e620008000800 */
[----:B------:R-:W-:Y:S01]  /*4890*/  R2UR UR4, R15 ;  /* 0x000000000f0472ca */ /* 0x000fe200000e0000 */
[----:B------:R-:W-:Y:S01]  /*48a0*/  UMOV UR5, 0xffff ;  /* 0x0000ffff00057882 */ /* 0x000fe20000000000 */
[----:B------:R-:W-:-:S11]  /*48b0*/  UMOV UR6, 0x1 ;  /* 0x0000000100067882 */ /* 0x000fd60000000000 */
[----:B------:R-:W-:-:S04]  /*48c0*/  ULOP3.LUT UR4, UR4, 0xffff, URZ, 0xc0, !UPT ;  /* 0x0000ffff04047892 */ /* 0x000fc8000f8ec0ff */
[----:B------:R-:W-:-:S04]  /*48d0*/  USHF.R.U32.HI UR4, URZ, 0x5, UR4 ;  /* 0x00000005ff047899 */ /* 0x000fc80008011604 */
[----:B------:R-:W-:Y:S02]  /*48e0*/  USHF.L.U32 UR5, UR5, UR4, URZ ;  /* 0x0000000405057299 */ /* 0x000fe400080006ff */
[----:B------:R-:W-:-:S04]  /*48f0*/  USHF.L.U32 UR4, UR6, UR4, URZ ;  /* 0x0000000406047299 */ /* 0x000fc800080006ff */
[----:B-1----:R-:W-:-:S04]  /*4900*/  LOP3.LUT R0, R0, UR5, RZ, 0xc0, !PT ;  /* 0x0000000500007c12 */ /* 0x002fc8000f8ec0ff */
[----:B------:R-:W-:-:S13]  /*4910*/  ISETP.NE.AND P0, PT, R0, UR5, PT ;  /* 0x0000000500007c0c */ /* 0x000fda000bf05270 */
[----:B------:R-:W-:Y:S05]  /*4920*/  @P0 BRA `(.L_x_74) ;  /* 0x0000000000580947 */ /* 0x000fea0003800000 */
[----:B------:R-:W1:Y:S02]  /*4930*/  LDS R0, [UR8+0x18] ;  /* 0x00001808ff007984 */ /* 0x000e640008000800 */
[----:B-1----:R-:W-:-:S04]  /*4940*/  LOP3.LUT R0, R0, UR4, RZ, 0xc0, !PT ;  /* 0x0000000400007c12 */ /* 0x002fc8000f8ec0ff */
[----:B------:R-:W-:-:S13]  /*4950*/  ISETP.NE.AND P0, PT, R0, UR4, PT ;  /* 0x0000000400007c0c */ /* 0x000fda000bf05270 */
[----:B------:R-:W-:Y:S05]  /*4960*/  @P0 BRA `(.L_x_75) ;  /* 0x00000000003c0947 */ /* 0x000fea0003800000 */
[----:B------:R-:W1:Y:S01]  /*4970*/  S2R R2, SR_LANEID ;  /* 0x0000000000027919 */ /* 0x000e620000000000 */
[----:B------:R-:W-:Y:S01]  /*4980*/  ULOP3.LUT UR5, URZ, UR5, URZ, 0x33, !UPT ;  /* 0x00000005ff057292 */ /* 0x000fe2000f8e33ff */
[----:B------:R-:W-:Y:S01]  /*4990*/  LOP3.LUT R4, RZ, UR4, RZ, 0x33, !PT ;  /* 0x00000004ff047c12 */ /* 0x000fe2000f8e33ff */
[----:B------:R-:W-:Y:S02]  /*49a0*/  VOTEU.ANY UR4, UPT, PT ;  /* 0x0000000000047886 */ /* 0x000fe400038e0100 */
[----:B------:R-:W-:Y:S01]  /*49b0*/  UFLO.U32 UR4, UR4 ;  /* 0x00000004000472bd */ /* 0x000fe200080e0000 */
[----:B------:R-:W2:Y:S01]  /*49c0*/  REDUX UR6, R4 ;  /* 0x00000000040673c4 */ /* 0x000ea20000000000 */
[----:B------:R-:W-:-:S06]  /*49d0*/  IMAD.U32 R0, RZ, RZ, UR5 ;  /* 0x00000005ff007e24 */ /* 0x000fcc000f8e00ff */
[----:B------:R3:W-:Y:S01]  /*49e0*/  UTCATOMSWS.AND URZ, UR5 ;  /* 0x0000000500ff79e3 */ /* 0x0007e20008000000 */
[----:B------:R-:W4:Y:S01]  /*49f0*/  REDUX UR7, R0 ;  /* 0x00000000000773c4 */ /* 0x000f220000000000 */
[----:B-1----:R-:W-:Y:S01]  /*4a00*/  ISETP.EQ.U32.AND P0, PT, R2, UR4, PT ;  /* 0x0000000402007c0c */ /* 0x002fe2000bf02070 */
[----:B--2---:R-:W-:Y:S01]  /*4a10*/  IMAD.U32 R2, RZ, RZ, UR6 ;  /* 0x00000006ff027e24 */ /* 0x004fe2000f8e00ff */
[----:B----4-:R-:W-:-:S11]  /*4a20*/  MOV R3, UR7 ;  /* 0x0000000700037c02 */ /* 0x010fd60008000f00 */
[----:B------:R3:W-:Y:S04]  /*4a30*/  @P0 ATOMS.AND RZ, [UR8+0x14], R3 ;  /* 0x00001403ffff098c */ /* 0x0007e8000a800008 */
[----:B------:R3:W-:Y:S01]  /*4a40*/  @P0 ATOMS.AND RZ, [UR8+0x18], R2 ;  /* 0x00001802ffff098c */ /* 0x0007e2000a800008 */
[----:B------:R-:W-:Y:S05]  /*4a50*/  BRA `(.L_x_76) ;  /* 0x0000000000147947 */ /* 0x000fea0003800000 */
.L_x_75:
[----:B------:R-:W-:Y:S02]  /*4a60*/  MOV R2, 0x4a80 ;  /* 0x00004a8000027802 */ /* 0x000fe40000000f00 */
[----:B-----5:R-:W-:Y:S05]  /*4a70*/  CALL.REL.NOINC `($__internal_0_$__cuda_sm10x_tcgen05_guardrail_trap_col_being_dealloced_not_returned_by_alloc) ;  /* 0x0000004000cc7944 */ /* 0x020fea0003c00000 */
[----:B------:R-:W-:Y:S05]  /*4a80*/  BRA `(.L_x_76) ;  /* 0x0000000000087947 */ /* 0x000fea0003800000 */
.L_x_74:
[----:B------:R-:W-:Y:S02]  /*4a90*/  MOV R2, 0x4ab0 ;  /* 0x00004ab000027802 */ /* 0x000fe40000000f00 */
[----:B-----5:R-:W-:Y:S05]  /*4aa0*/  CALL.REL.NOINC `($__internal_2_$__cuda_sm10x_tcgen05_guardrail_trap_unallocated_columns_being_dealloced) ;  /* 0x0000004000d87944 */ /* 0x020fea0003c00000 */
.L_x_76:
[----:B------:R-:W-:Y:S01]  /*4ab0*/  NOP ;  /* 0x0000000000007918 */ /* 0x000fe20000000000 */
[----:B---3--:R-:W-:Y:S05]  /*4ac0*/  EXIT ;  /* 0x000000000000794d */ /* 0x008fea0003800000 */
.L_x_58:
[----:B------:R-:W-:-:S09]  /*4ad0*/  UISETP.NE.OR UP0, UPT, UR22, 0x3, !UP3 ;  /* 0x000000031600788c */ /* 0x000fd2000df05670 */
[----:B------:R-:W-:Y:S05]  /*4ae0*/  BRA.U UP0, `(.L_x_77) ;  /* 0x0000000d00f07547 */ /* 0x000fea000b800000 */
[----:B------:R-:W1:Y:S01]  /*4af0*/  LDCU UR33, c[0x0][0x370] ;  /* 0x00006e00ff2177ac */ /* 0x000e620008000800 */
[----:B------:R-:W2:Y:S01]  /*4b00*/  LDC.64 R16, c[0x0][0x348] ;  /* 0x0000d200ff107b82 */ /* 0x000ea20000000a00 */
[----:B------:R-:W-:Y:S02]  /*4b10*/  HFMA2 R13, -RZ, RZ, 0, 0 ;  /* 0x00000000ff0d7431 */ /* 0x000fe400000001ff */
[----:B------:R-:W-:Y:S01]  /*4b20*/  IMAD.MOV.U32 R15, RZ, RZ, 0x1 ;  /* 0x00000001ff0f7424 */ /* 0x000fe200078e00ff */
[----:B------:R-:W1:Y:S01]  /*4b30*/  LDCU.128 UR28, c[0x0][0xb10] ;  /* 0x00016200ff1c77ac */ /* 0x000e620008000c00 */
[----:B------:R-:W-:Y:S01]  /*4b40*/  IMAD.MOV.U32 R14, RZ, RZ, RZ ;  /* 0x000000ffff0e7224 */ /* 0x000fe200078e00ff */
[----:B------:R-:W-:Y:S01]  /*4b50*/  MOV R7, 0x2000 ;  /* 0x0000200000077802 */ /* 0x000fe20000000f00 */
[----:B------:R-:W3:Y:S01]  /*4b60*/  LDCU UR32, c[0x0][0x374] ;  /* 0x00006e80ff2077ac */ /* 0x000ee20008000800 */
[----:B------:R-:W4:Y:S01]  /*4b70*/  LDC.64 R2, c[0x0][0x888] ;  /* 0x00022200ff027b82 */ /* 0x000f220000000a00 */
[----:B------:R-:W3:Y:S01]  /*4b80*/  LDCU UR15, c[0x0][0xb0c] ;  /* 0x00016180ff0f77ac */ /* 0x000ee20008000800 */
[----:B------:R-:W3:Y:S06]  /*4b90*/  LDCU UR36, c[0x0][0xb20] ;  /* 0x00016400ff2477ac */ /* 0x000eec0008000800 */
[----:B------:R-:W2:Y:S01]  /*4ba0*/  LDC.64 R4, c[0x0][0x890] ;  /* 0x00022400ff047b82 */ /* 0x000ea20000000a00 */
[----:B------:R-:W3:Y:S01]  /*4bb0*/  LDCU UR4, c[0x0][0xb30] ;  /* 0x00016600ff0477ac */ /* 0x000ee20008000800 */
[----:B-1----:R-:W-:-:S02]  /*4bc0*/  UIMAD.WIDE.U32 UR6, UR33, UR28, URZ ;  /* 0x0000001c210672a5 */ /* 0x002fc4000f8e00ff */
[----:B---3--:R-:W-:Y:S01]  /*4bd0*/  UIMAD.WIDE.U32 UR8, UR32, UR31, URZ ;  /* 0x0000001f200872a5 */ /* 0x008fe2000f8e00ff */
[----:B------:R-:W-:Y:S01]  /*4be0*/  UMOV UR24, 0x400 ;  /* 0x0000040000187882 */ /* 0x000fe20000000000 */
[----:B------:R-:W-:-:S03]  /*4bf0*/  UPLOP3.LUT UP3, UPT, UPT, UPT, UPT, 0x40, 0x4 ;  /* 0x000000000004789c */ /* 0x000fc60003f6e870 */
[----:B------:R-:W-:Y:S01]  /*4c00*/  UMOV UR6, UR7 ;  /* 0x0000000700067c82 */ /* 0x000fe20008000000 */
[----:B------:R-:W-:Y:S01]  /*4c10*/  UISETP.GE.AND UP0, UPT, UR39, 0x1, UPT ;  /* 0x000000012700788c */ /* 0x000fe2000bf06270 */
[----:B------:R-:W-:Y:S01]  /*4c20*/  UMOV UR34, UR9 ;  /* 0x0000000900227c82 */ /* 0x000fe20008000000 */
[----:B------:R-:W-:Y:S01]  /*4c30*/  UISETP.NE.AND UP4, UPT, UR39, 0x1, UPT ;  /* 0x000000012700788c */ /* 0x000fe2000bf85270 */
[----:B------:R-:W1:Y:S01]  /*4c40*/  LDCU.64 UR16, c[0x0][0xb28] ;  /* 0x00016500ff1077ac */ /* 0x000e620008000a00 */
[----:B------:R-:W-:Y:S02]  /*4c50*/  ULEA UR24, UR63, UR24, 0x18 ;  /* 0x000000183f187291 */ /* 0x000fe4000f8ec0ff */
[----:B------:R-:W-:Y:S02]  /*4c60*/  UISETP.NE.AND UP6, UPT, UR15, 0x1, UPT ;  /* 0x000000010f00788c */ /* 0x000fe4000bfc5270 */
[----:B------:R-:W-:Y:S02]  /*4c70*/  UISETP.NE.AND UP5, UPT, UR30, 0x1, UPT ;  /* 0x000000011e00788c */ /* 0x000fe4000bfa5270 */
[----:B------:R-:W-:-:S02]  /*4c80*/  USHF.R.U32.HI UR35, URZ, UR29, UR6 ;  /* 0x0000001dff237299 */ /* 0x000fc40008011606 */
[----:B------:R-:W-:Y:S02]  /*4c90*/  USHF.R.U32.HI UR34, URZ, UR36, UR34 ;  /* 0x00000024ff227299 */ /* 0x000fe40008011622 */
[----:B------:R-:W-:Y:S01]  /*4ca0*/  UISETP.NE.AND UP2, UPT, UR4, 0x1, UPT ;  /* 0x000000010400788c */ /* 0x000fe2000bf45270 */
[----:B------:R-:W-:-:S10]  /*4cb0*/  UMOV UR12, URZ ;  /* 0x000000ff000c7c82 */ /* 0x000fd40008000000 */
.L_x_86:
[C---:B------:R-:W-:Y:S02]  /*4cc0*/  LEA R12, R14.reuse, UR24, 0x3 ;  /* 0x000000180e0c7c11 */ /* 0x040fe4000f8e18ff */
[----:B------:R-:W-:Y:S02]  /*4cd0*/  SHF.L.U32 R9, R13, 0x1f, RZ ;  /* 0x0000001f0d097819 */ /* 0x000fe400000006ff */
[----:B------:R-:W-:Y:S02]  /*4ce0*/  LEA R10, R14, UR24, 0x4 ;  /* 0x000000180e0a7c11 */ /* 0x000fe4000f8e20ff */
[----:B---3--:R-:W3:Y:S02]  /*4cf0*/  SYNCS.PHASECHK.TRANS64.TRYWAIT P0, [R12+URZ+0x70], R9 ;  /* 0x000070090c0075a7 */ /* 0x008ee400080011ff */
[----:B---3--:R-:W-:Y:S05]  /*4d00*/  @!P0 BRA `(.L_x_78) ;  /* 0x0000003c004c8947 */ /* 0x008fea0003800000 */
.L_x_150:
[----:B---3--:R-:W3:Y:S01]  /*4d10*/  LDS.128 R8, [R10+0x100] ;  /* 0x000100000a087984 */ /* 0x008ee20000000c00 */
[----:B------:R-:W-:Y:S01]  /*4d20*/  UISETP.GE.AND UP0, UPT, UR39, 0x1, UPT ;  /* 0x000000012700788c */ /* 0x000fe2000bf06270 */
[----:B------:R-:W-:Y:S01]  /*4d30*/  @!PT LDS RZ, [RZ] ;  /* 0x00000000fffff984 */ /* 0x000fe20000000800 */
[----:B------:R-:W-:Y:S01]  /*4d40*/  @!PT LDS RZ, [RZ] ;  /* 0x00000000fffff984 */ /* 0x000fe20000000800 */
[----:B------:R-:W-:Y:S01]  /*4d50*/  @!PT LDS RZ, [RZ] ;  /* 0x00000000fffff984 */ /* 0x000fe20000000800 */
[----:B------:R-:W-:Y:S01]  /*4d60*/  @!PT LDS RZ, [RZ] ;  /* 0x00000000fffff984 */ /* 0x000fe20000000800 */
[----:B------:R1:W-:Y:S06]  /*4d70*/  MEMBAR.ALL.CTA ;  /* 0x0000000000007992 */ /* 0x0003ec0000008000 */
[----:B-1----:R-:W1:Y:S01]  /*4d80*/  FENCE.VIEW.ASYNC.S ;  /* 0x00000000000073c6 */ /* 0x002e620000000000 */
[----:B---3--:R-:W-:Y:S11]  /*4d90*/  LOP3.LUT P0, RZ, R10, 0x1, RZ, 0xc0, !PT ;  /* 0x000000010aff7812 */ /* 0x008ff6000780c0ff */
[----:B------:R-:W-:Y:S02]  /*4da0*/  @!UPT UIADD3 URZ, UPT, UPT, URZ, URZ, URZ ;  /* 0x000000fffffff290 */ /* 0x000fe4000fffe0ff */
[----:B-1----:R-:W-:Y:S01]  /*4db0*/  VOTEU.ANY UP1, P0 ;  /* 0x0000000000ff7886 */ /* 0x002fe20000020100 */
[----:B------:R-:W-:Y:S11]  /*4dc0*/  PLOP3.LUT P0, PT, PT, PT, UP1, 0x80, 0x8 ;  /* 0x000000000008781c */ /* 0x000ff60003f0f018 */
[----:B------:R-:W-:Y:S02]  /*4dd0*/  @!UPT UIADD3 URZ, UPT, UPT, URZ, URZ, URZ ;  /* 0x000000fffffff290 */ /* 0x000fe4000fffe0ff */
[----:B------:R-:W-:Y:S02]  /*4de0*/  @P0 SHF.R.U32.HI R0, RZ, 0x10, R9 ;  /* 0x00000010ff000819 */ /* 0x000fe40000011609 */
[----:B------:R-:W-:Y:S02]  /*4df0*/  @P0 MOV R6, R8 ;  /* 0x0000000800060202 */ /* 0x000fe40000000f00 */
[----:B------:R-:W-:Y:S01]  /*4e00*/  @P0 R2UR UR4, R0 ;  /* 0x00000000000402ca */ /* 0x000fe200000e0000 */
[----:B------:R-:W-:Y:S01]  /*4e10*/  VIADD R0, R12, 0x80 ;  /* 0x000000800c007836 */ /* 0x000fe20000000000 */
[----:B------:R-:W-:Y:S02]  /*4e20*/  @P0 LOP3.LUT R8, R9, 0xffff, RZ, 0xc0, !PT ;  /* 0x0000ffff09080812 */ /* 0x000fe400078ec0ff */
[----:B------:R-:W-:Y:S02]  /*4e30*/  @P0 R2UR UR6, R6 ;  /* 0x00000000060602ca */ /* 0x000fe400000e0000 */
[----:B------:R-:W-:Y:S02]  /*4e40*/  PRMT R0, RZ, 0x654, R0 ;  /* 0x00000654ff007816 */ /* 0x000fe40000000000 */
[----:B------:R-:W-:Y:S02]  /*4e50*/  @P0 R2UR UR5, R8 ;  /* 0x00000000080502ca */ /* 0x000fe400000e0000 */
[----:B------:R1:W-:Y:S03]  /*4e60*/  SYNCS.ARRIVE.TRANS64.RED.A1T0 RZ, [R0+URZ], RZ ;  /* 0x000000ff00ff79a7 */ /* 0x0003e600081004ff */
[----:B------:R-:W-:Y:S04]  /*4e70*/  @UP1 UMOV UR26, UR4 ;  /* 0x00000004001a1c82 */ /* 0x000fe80008000000 */
[----:B------:R-:W-:Y:S04]  /*4e80*/  @UP1 UMOV UR14, UR6 ;  /* 0x00000006000e1c82 */ /* 0x000fe80008000000 */
[----:B------:R-:W-:Y:S01]  /*4e90*/  @UP1 UMOV UR13, UR5 ;  /* 0x00000005000d1c82 */ /* 0x000fe20008000000 */
[----:B------:R-:W-:Y:S05]  /*4ea0*/  BRA.U !UP0, `(.L_x_79) ;  /* 0x0000000108a47547 */ /* 0x000fea000b800000 */
[----:B------:R-:W-:Y:S02]  /*4eb0*/  UIMAD.WIDE.U32 UR8, UR13, UR31, URZ ;  /* 0x0000001f0d0872a5 */ /* 0x000fe4000f8e00ff */
[----:B------:R-:W-:Y:S02]  /*4ec0*/  UIMAD.WIDE.U32 UR10, UR14, UR28, URZ ;  /* 0x0000001c0e0a72a5 */ /* 0x000fe4000f8e00ff */
[----:B------:R-:W-:Y:S02]  /*4ed0*/  USEL UR4, UR32, UR34, !UP5 ;  /* 0x0000002220047287 */ /* 0x000fe4000e800000 */
[----:B------:R-:W-:Y:S02]  /*4ee0*/  USEL UR7, UR33, UR35, !UP6 ;  /* 0x0000002321077287 */ /* 0x000fe4000f000000 */
[----:B------:R-:W-:Y:S02]  /*4ef0*/  UIMAD.WIDE.U32 UR18, UR4, UR16, URZ ;  /* 0x00000010041272a5 */ /* 0x000fe4000f8e00ff */
[----:B------:R-:W-:Y:S01]  /*4f00*/  UIMAD.WIDE.U32 UR20, UR7, UR16, URZ ;  /* 0x00000010071472a5 */ /* 0x000fe2000f8e00ff */
[----:B------:R-:W-:Y:S02]  /*4f10*/  UMOV UR5, UR9 ;  /* 0x0000000900057c82 */ /* 0x000fe40008000000 */
[----:B------:R-:W-:Y:S03]  /*4f20*/  USHF.R.U32.HI UR6, URZ, UR36, UR5 ;  /* 0x00000024ff067299 */ /* 0x000fe60008011605 */
[----:B------:R-:W-:Y:S01]  /*4f30*/  UMOV UR5, UR11 ;  /* 0x0000000b00057c82 */ /* 0x000fe20008000000 */
[----:B------:R-:W-:Y:S02]  /*4f40*/  USEL UR6, UR13, UR6, !UP5 ;  /* 0x000000060d067287 */ /* 0x000fe4000e800000 */
[----:B------:R-:W-:Y:S02]  /*4f50*/  USHF.R.U32.HI UR8, URZ, UR29, UR5 ;  /* 0x0000001dff087299 */ /* 0x000fe40008011605 */
[----:B------:R-:W-:Y:S01]  /*4f60*/  UIMAD.WIDE.U32 UR10, UR6, UR16, URZ ;  /* 0x00000010060a72a5 */ /* 0x000fe2000f8e00ff */
[----:B------:R-:W-:Y:S02]  /*4f70*/  UMOV UR5, UR19 ;  /* 0x0000001300057c82 */ /* 0x000fe40008000000 */
[----:B------:R-:W-:Y:S03]  /*4f80*/  @UP4 USHF.R.U32.HI UR4, URZ, UR17, UR5 ;  /* 0x00000011ff044299 */ /* 0x000fe60008011605 */
[----:B------:R-:W-:Y:S01]  /*4f90*/  UMOV UR5, UR21 ;  /* 0x0000001500057c82 */ /* 0x000fe20008000000 */
[----:B------:R-:W-:Y:S02]  /*4fa0*/  UIMAD UR4, UR39, UR4, URZ ;  /* 0x00000004270472a4 */ /* 0x000fe4000f8e02ff */
[----:B------:R-:W-:Y:S02]  /*4fb0*/  @UP4 USHF.R.U32.HI UR7, URZ, UR17, UR5 ;  /* 0x00000011ff074299 */ /* 0x000fe40008011605 */
[----:B------:R-:W-:Y:S02]  /*4fc0*/  USEL UR5, UR14, UR8, !UP6 ;  /* 0x000000080e057287 */ /* 0x000fe4000f000000 */
[----:B------:R-:W-:Y:S02]  /*4fd0*/  UIMAD UR8, UR39, UR7, URZ ;  /* 0x00000007270872a4 */ /* 0x000fe4000f8e02ff */
[----:B------:R-:W-:Y:S03]  /*4fe0*/  UISETP.GE.AND UP0, UPT, UR6, UR4, UPT ;  /* 0x000000040600728c */ /* 0x000fe6000bf06270 */
[----:B------:R-:W-:Y:S01]  /*4ff0*/  UMOV UR4, UR11 ;  /* 0x0000000b00047c82 */ /* 0x000fe20008000000 */
[----:B------:R-:W-:Y:S02]  /*5000*/  UISETP.GE.OR UP0, UPT, UR5, UR8, UP0 ;  /* 0x000000080500728c */ /* 0x000fe40008706670 */
[----:B------:R-:W-:Y:S02]  /*5010*/  USHF.R.U32.HI UR4, URZ, UR17, UR4 ;  /* 0x00000011ff047299 */ /* 0x000fe40008011604 */
[----:B------:R-:W-:Y:S02]  /*5020*/  UIMAD.WIDE.U32 UR8, UR5, UR16, URZ ;  /* 0x00000010050872a5 */ /* 0x000fe4000f8e00ff */
[----:B------:R-:W-:Y:S04]  /*5030*/  USEL UR10, UR6, UR4, !UP4 ;  /* 0x00000004060a7287 */ /* 0x000fe8000e000000 */
[----:B------:R-:W-:Y:S01]  /*5040*/  UIADD3 UR11, UPT, UPT, -UR10, URZ, URZ ;  /* 0x000000ff0a0b7290 */ /* 0x000fe2000fffe1ff */
[----:B------:R-:W-:Y:S02]  /*5050*/  @!UP0 UMOV UR4, UR9 ;  /* 0x0000000900048c82 */ /* 0x000fe40008000000 */
[----:B------:R-:W-:Y:S02]  /*5060*/  @!UP0 USHF.R.U32.HI UR4, URZ, UR17, UR4 ;  /* 0x00000011ff048299 */ /* 0x000fe40008011604 */
[----:B------:R-:W-:Y:S02]  /*5070*/  UIMAD UR8, UR39, UR11, UR6 ;  /* 0x0000000b270872a4 */ /* 0x000fe4000f8e0206 */
[----:B------:R-:W-:Y:S04]  /*5080*/  @!UP0 USEL UR4, UR5, UR4, !UP4 ;  /* 0x0000000405048287 */ /* 0x000fe8000e000000 */
[----:B------:R-:W-:Y:S02]  /*5090*/  @!UP0 UIMAD UR8, UR7, UR8, UR4 ;  /* 0x00000008070882a4 */ /* 0x000fe4000f8e0204 */
[----:B------:R-:W-:Y:S02]  /*50a0*/  @!UP0 UIADD3 UR9, UPT, UPT, UR10, -UR4, URZ ;  /* 0x800000040a098290 */ /* 0x000fe4000fffe0ff */
[----:B------:R-:W-:Y:S02]  /*50b0*/  UIADD3 UR4, UPT, UPT, -UR5, URZ, URZ ;  /* 0x000000ff05047290 */ /* 0x000fe4000fffe1ff */
[----:B------:R-:W-:Y:S02]  /*50c0*/  UIADD3 UR7, UPT, UPT, -UR6, URZ, URZ ;  /* 0x000000ff06077290 */ /* 0x000fe4000fffe1ff */
[----:B------:R-:W-:Y:S02]  /*50d0*/  @!UP0 UIMAD UR6, UR9, UR39, UR5 ;  /* 0x00000027090682a4 */ /* 0x000fe4000f8e0205 */
[----:B------:R-:W-:Y:S02]  /*50e0*/  UIMAD UR14, UR15, UR4, UR14 ;  /* 0x000000040f0e72a4 */ /* 0x000fe4000f8e020e */
[----:B------:R-:W-:Y:S01]  /*50f0*/  UIMAD UR13, UR30, UR7, UR13 ;  /* 0x000000071e0d72a4 */ /* 0x000fe2000f8e020d */
[----:B------:R-:W-:Y:S02]  /*5100*/  @!UP0 UMOV UR5, UR8 ;  /* 0x0000000800058c82 */ /* 0x000fe40008000000 */
[----:B------:R-:W-:Y:S02]  /*5110*/  UIMAD UR14, UR5, UR15, UR14 ;  /* 0x0000000f050e72a4 */ /* 0x000fe4000f8e020e */
[----:B------:R-:W-:Y:S11]  /*5120*/  UIMAD UR13, UR6, UR30, UR13 ;  /* 0x0000001e060d72a4 */ /* 0x000ff6000f8e020d */
[----:B------:R-:W-:Y:S01]  /*5130*/  @!UPT UIADD3 URZ, UPT, UPT, URZ, URZ, URZ ;  /* 0x000000fffffff290 */ /* 0x000fe2000fffe0ff */
.L_x_79:
[----:B------:R-:W3:Y:S01]  /*5140*/  @!UP2 LDCU.128 UR20, c[0x0][0xb10] ;  /* 0x00016200ff14a7ac */ /* 0x000ee20008000c00 */
[C---:B--2---:R-:W-:Y:S02]  /*5150*/  ISETP.NE.U32.AND P1, PT, R4.reuse, RZ, PT ;  /* 0x000000ff0400720c */ /* 0x044fe40003f25070 */
[----:B------:R-:W-:Y:S02]  /*5160*/  ISETP.NE.U32.AND P0, PT, R4, RZ, PT ;  /* 0x000000ff0400720c */ /* 0x000fe40003f05070 */
[C---:B------:R-:W-:Y:S02]  /*5170*/  ISETP.NE.AND.EX P1, PT, R5.reuse, RZ, PT, P1 ;  /* 0x000000ff0500720c */ /* 0x040fe40003f25310 */
[----:B------:R-:W-:Y:S01]  /*5180*/  ISETP.NE.AND.EX P0, PT, R5, RZ, PT, P0 ;  /* 0x000000ff0500720c */ /* 0x000fe20003f05300 */
[----:B------:R-:W2:Y:S01]  /*5190*/  @!UP2 LDCU UR5, c[0x0][0xb0c] ;  /* 0x00016180ff05a7ac */ /* 0x000ea20008000800 */
[----:B------:R-:W-:Y:S02]  /*51a0*/  USHF.L.U32 UR11, UR25, 0x6, URZ ;  /* 0x00000006190b7899 */ /* 0x000fe400080006ff */
[----:B------:R-:W-:Y:S02]  /*51b0*/  USHF.L.U32 UR10, UR27, 0x6, URZ ;  /* 0x000000061b0a7899 */ /* 0x000fe400080006ff */
[----:B---3--:R-:W-:Y:S07]  /*51c0*/  UIMAD.WIDE.U32 UR6, UR14, UR20, URZ ;  /* 0x000000140e0672a5 */ /* 0x008fee000f8e00ff */
[----:B------:R-:W-:Y:S01]  /*51d0*/  @!UP2 UMOV UR4, UR7 ;  /* 0x000000070004ac82 */ /* 0x000fe20008000000 */
[----:B--2---:R-:W-:Y:S02]  /*51e0*/  @!UP2 UISETP.NE.AND UP0, UPT, UR5, 0x1, UPT ;  /* 0x000000010500a88c */ /* 0x004fe4000bf05270 */
[----:B------:R-:W-:Y:S02]  /*51f0*/  @!UP2 USHF.R.U32.HI UR4, URZ, UR21, UR4 ;  /* 0x00000015ff04a299 */ /* 0x000fe40008011604 */
[----:B------:R-:W-:Y:S02]  /*5200*/  UIMAD.WIDE.U32 UR6, UR13, UR23, URZ ;  /* 0x000000170d0672a5 */ /* 0x000fe4000f8e00ff */
[----:B------:R-:W-:Y:S02]  /*5210*/  @!UP2 USEL UR8, UR14, UR4, !UP0 ;  /* 0x000000040e08a287 */ /* 0x000fe4000c000000 */
[----:B------:R-:W-:Y:S03]  /*5220*/  @!UP2 UISETP.NE.AND UP0, UPT, UR22, 0x1, UPT ;  /* 0x000000011600a88c */ /* 0x000fe6000bf05270 */
[----:B------:R-:W-:Y:S02]  /*5230*/  @!UP2 UMOV UR6, UR7 ;  /* 0x000000070006ac82 */ /* 0x000fe40008000000 */
[----:B------:R-:W2:Y:S02]  /*5240*/  @!UP2 LDCU UR4, c[0x0][0xb20] ;  /* 0x00016400ff04a7ac */ /* 0x000ea40008000800 */
[----:B--2---:R-:W-:Y:S04]  /*5250*/  @!UP2 USHF.R.U32.HI UR6, URZ, UR4, UR6 ;  /* 0x00000004ff06a299 */ /* 0x004fe80008011606 */
[----:B------:R-:W-:Y:S04]  /*5260*/  @!UP2 USEL UR6, UR13, UR6, !UP0 ;  /* 0x000000060d06a287 */ /* 0x000fe8000c000000 */
[----:B------:R-:W-:Y:S02]  /*5270*/  @!UP2 UIADD3 UR4, UPT, UPT, -UR8, UR6, URZ ;  /* 0x000000060804a290 */ /* 0x000fe4000fffe1ff */
[----:B------:R-:W-:Y:S02]  /*5280*/  @!UP2 UIADD3 UR6, UPT, UPT, UR8, -UR6, URZ ;  /* 0x800000060806a290 */ /* 0x000fe4000fffe0ff */
[----:B------:R-:W-:Y:S02]  /*5290*/  @!UP2 UIMAD UR14, UR4, UR5, UR14 ;  /* 0x00000005040ea2a4 */ /* 0x000fe4000f8e020e */
[----:B------:R-:W-:Y:S01]  /*52a0*/  @!UP2 UIMAD UR13, UR6, UR22, UR13 ;  /* 0x00000016060da2a4 */ /* 0x000fe2000f8e020d */
[----:B------:R-:W-:Y:S11]  /*52b0*/  BRA.U UP3, `(.L_x_80) ;  /* 0x0000000103107547 */ /* 0x000ff6000b800000 */
[----:B-1----:R-:W-:Y:S04]  /*52c0*/  MOV R0, UR38 ;  /* 0x0000002600007c02 */ /* 0x002fe80008000f00 */
[----:B------:R-:W-:Y:S04]  /*52d0*/  SHF.L.U32 R9, R0, 0x1f, RZ ;  /* 0x0000001f00097819 */ /* 0x000fe800000006ff */
[----:B------:R-:W1:Y:S02]  /*52e0*/  SYNCS.PHASECHK.TRANS64.TRYWAIT P2, [UR24+0x68], R9 ;  /* 0x00006809ff0075a7 */ /* 0x000e640008041118 */
[----:B-1----:R-:W-:Y:S05]  /*52f0*/  @!P2 BRA `(.L_x_81) ;  /* 0x0000003400e4a947 */ /* 0x002fea0003800000 */
.L_x_80:
[----:B------:R-:W-:Y:S05]  /*5300*/  @!P1 BRA `(.L_x_82) ;  /* 0x0000000000309947 */ /* 0x000fea0003800000 */
[----:B----4-:R-:W-:Y:S01]  /*5310*/  ISETP.NE.U32.AND P1, PT, R2, RZ, PT ;  /* 0x000000ff0200720c */ /* 0x010fe20003f25070 */
[----:B------:R-:W2:Y:S01]  /*5320*/  LDCU.64 UR4, c[0x0][0x358] ;  /* 0x00006b00ff0477ac */ /* 0x000ea20008000a00 */
[----:B------:R-:W-:Y:S02]  /*5330*/  IMAD.MOV.U32 R61, RZ, RZ, 0x1 ;  /* 0x00000001ff3d7424 */ /* 0x000fe400078e00ff */
[----:B------:R-:W-:Y:S11]  /*5340*/  ISETP.NE.AND.EX P1, PT, R3, RZ, PT, P1 ;  /* 0x000000ff0300720c */ /* 0x000ff60003f25310 */
[----:B------:R-:W-:Y:S02]  /*5350*/  @!UPT UIADD3 URZ, UPT, UPT, URZ, URZ, URZ ;  /* 0x000000fffffff290 */ /* 0x000fe4000fffe0ff */
[----:B-1----:R-:W1:Y:S01]  /*5360*/  @P1 LDC.64 R8, c[0x0][0x888] ;  /* 0x00022200ff081b82 */ /* 0x002e620000000a00 */
[----:B------:R-:W-:Y:S04]  /*5370*/  @P1 IMAD R0, R4, UR60, RZ ;  /* 0x0000003c04001c24 */ /* 0x000fe8000f8e02ff */
[----:B-1----:R-:W-:Y:S04]  /*5380*/  @P1 IMAD.WIDE R8, R0, 0x4, R8 ;  /* 0x0000000400081825 */ /* 0x002fe800078e0208 */
[----:B------:R-:W-:Y:S01]  /*5390*/  HFMA2 R0, -RZ, RZ, 0, 5.9604644775390625e-08 ;  /* 0x00000001ff007431 */ /* 0x000fe200000001ff */
[----:B--2--5:R2:W5:Y:S04]  /*53a0*/  @P1 LDG.E R27, desc[UR4][R8.64] ;  /* 0x00000004081b1981 */ /* 0x024568000c1e1900 */
[----:B------:R-:W-:Y:S01]  /*53b0*/  @!P1 PRMT R61, R0, 0x7610, R61 ;  /* 0x00007610003d9816 */ /* 0x000fe2000000003d */
[----:B--2---:R-:W3:Y:S06]  /*53c0*/  @!P1 LDC R27, c[0x0][0x880] ;  /* 0x00022000ff1b9b82 */ /* 0x004eec0000000800 */
.L_x_82:
[----:B---3-5:R-:W-:Y:S01]  /*53d0*/  @!P0 FSETP.EQ.AND P1, PT, R27, RZ, PT ;  /* 0x000000ff1b00820b */ /* 0x028fe20003f22000 */
[----:B------:R-:W-:Y:S01]  /*53e0*/  @!UPT UIADD3 URZ, UPT, UPT, URZ, URZ, URZ ;  /* 0x000000fffffff290 */ /* 0x000fe2000fffe0ff */
[----:B------:R-:W-:Y:S11]  /*53f0*/  @!P0 BRA `(.L_x_83) ;  /* 0x0000000000188947 */ /* 0x000ff60003800000 */
[----:B------:R-:W-:Y:S02]  /*5400*/  LOP3.LUT P0, RZ, R61, 0xff, RZ, 0xc0, !PT ;  /* 0x000000ff3dff7812 */ /* 0x000fe4000780c0ff */
[----:B----4-:R-:W-:Y:S04]  /*5410*/  ISETP.NE.U32.AND P1, PT, R2, RZ, PT ;  /* 0x000000ff0200720c */ /* 0x010fe80003f25070 */
[----:B------:R-:W-:Y:S04]  /*5420*/  ISETP.NE.AND.EX P1, PT, R3, RZ, PT, P1 ;  /* 0x000000ff0300720c */ /* 0x000fe80003f25310 */
[----:B------:R-:W-:Y:S03]  /*5430*/  PLOP3.LUT P1, PT, P1, PT, PT, 0x8, 0x80 ;  /* 0x000000000080781c */ /* 0x000fe60000f2e170 */
[----:B------:R-:W-:Y:S11]  /*5440*/  @P0 FSETP.EQ.AND P1, PT, R27, RZ, PT ;  /* 0x000000ff1b00020b */ /* 0x000ff60003f22000 */
[----:B------:R-:W-:Y:S02]  /*5450*/  @!UPT UIADD3 URZ, UPT, UPT, URZ, URZ, URZ ;  /* 0x000000fffffff290 */ /* 0x000fe4000fffe0ff */
.L_x_83:
[----:B------:R-:W-:Y:S01]  /*5460*/  ULEA UR4, UR12, UR24, 0x3 ;  /* 0x000000180c047291 */ /* 0x000fe2000f8e18ff */
[----:B-1----:R-:W-:Y:S02]  /*5470*/  SHF.L.U32 R9, R15, 0x1f, RZ ;  /* 0x0000001f0f097819 */ /* 0x002fe400000006ff */
[----:B------:R-:W-:Y:S04]  /*5480*/  ELECT P0, URZ, PT ;  /* 0x0000000000ff782f */ /* 0x000fe80003800000 */
[----:B------:R-:W-:Y:S02]  /*5490*/  PLOP3.LUT P1, PT, P1, P0, PT, 0xf2, 0x2f ;  /* 0x00000000002f781c */ /* 0x000fe40000f21e72 */
[----:B------:R-:W1:Y:S11]  /*54a0*/  SYNCS.PHASECHK.TRANS64.TRYWAIT P2, [UR4+0x48], R9 ;  /* 0x00004809ff0075a7 */ /* 0x000e760008041104 */
[----:B------:R-:W-:Y:S05]  /*54b0*/  @!P1 IADD3 R8, P0, PT, R16, 0x580, RZ ;  /* 0x0000058010089810 */ /* 0x000fea0007f1e0ff */
[----:B------:R-:W-:Y:S01]  /*54c0*/  @!P1 IMAD.X R6, RZ, RZ, R17, P0 ;  /* 0x000000ffff069224 */ /* 0x000fe200000e0611 */
[----:B-1----:R-:W-:Y:S07]  /*54d0*/  @!P2 BRA `(.L_x_84) ;  /* 0x000000340084a947 */ /* 0x002fee0003800000 */
.L_x_153:
[----:B------:R-:W-:Y:S01]  /*54e0*/  @!P1 R2UR UR7, R6 ;  /* 0x00000000060792ca */ /* 0x000fe200000e0000 */
[----:B------:R-:W-:Y:S01]  /*54f0*/  UIADD3 UR5, UPT, UPT, UR12, 0x1, URZ ;  /* 0x000000010c057890 */ /* 0x000fe2000fffe0ff */
[----:B------:R-:W-:Y:S01]  /*5500*/  @!P1 R2UR UR6, R8 ;  /* 0x00000000080692ca */ /* 0x000fe200000e0000 */
[----:B------:R-:W-:Y:S01]  /*5510*/  UIADD3 UR9, UPT, UPT, UR4, 0x30, URZ ;  /* 0x0000003004097890 */ /* 0x000fe2000fffe0ff */
[----:B------:R-:W-:Y:S01]  /*5520*/  @!P1 IMAD.MOV.U32 R6, RZ, RZ, 0x2000 ;  /* 0x00002000ff069424 */ /* 0x000fe200078e00ff */
[----:B------:R-:W-:Y:S01]  /*5530*/  UISETP.NE.AND UP0, UPT, UR5, 0x3, UPT ;  /* 0x000000030500788c */ /* 0x000fe2000bf05270 */
[----:B------:R-:W-:Y:S01]  /*5540*/  VIADD R14, R14, 0x1 ;  /* 0x000000010e0e7836 */ /* 0x000fe20000000000 */
[----:B------:R-:W-:Y:S01]  /*5550*/  UMOV UR22, 0x0 ;  /* 0x0000000000167882 */ /* 0x000fe20000000000 */
[----:B------:R-:W-:Y:S01]  /*5560*/  UMOV UR23, 0x10000000 ;  /* 0x1000000000177882 */ /* 0x000fe20000000000 */
[----:B------:R-:W-:Y:S04]  /*5570*/  UPRMT UR20, UR63, 0x654, UR9 ;  /* 0x000006543f147896 */ /* 0x000fe80008000009 */
[----:B-1----:R-:W-:Y:S01]  /*5580*/  IMAD.U32 R9, RZ, RZ, UR7 ;  /* 0x00000007ff097e24 */ /* 0x002fe2000f8e00ff */
[----:B------:R-:W-:Y:S01]  /*5590*/  USEL UR7, URZ, 0x1, UP0 ;  /* 0x00000001ff077887 */ /* 0x000fe20008000000 */
[----:B------:R-:W-:Y:S01]  /*55a0*/  IMAD.U32 R8, RZ, RZ, UR6 ;  /* 0x00000006ff087e24 */ /* 0x000fe2000f8e00ff */
[----:B------:R-:W-:Y:S02]  /*55b0*/  USEL UR6, UR5, URZ, UP0 ;  /* 0x000000ff05067287 */ /* 0x000fe40008000000 */
[----:B------:R-:W-:Y:S01]  /*55c0*/  VOTEU.ALL UP0, P1 ;  /* 0x0000000000ff7886 */ /* 0x000fe20000800000 */
[----:B------:R-:W-:Y:S02]  /*55d0*/  @!P1 R2UR UR19, R9 ;  /* 0x00000000091392ca */ /* 0x000fe400000e0000 */
[----:B------:R-:W-:Y:S02]  /*55e0*/  @!P1 R2UR UR18, R8 ;  /* 0x00000000081292ca */ /* 0x000fe400000e0000 */
[----:B------:R-:W-:Y:S01]  /*55f0*/  @!UP0 ULEA UR5, UR12, UR24, 0xd ;  /* 0x000000180c058291 */ /* 0x000fe2000f8e68ff */
[----:B------:R-:W-:Y:S02]  /*5600*/  LOP3.LUT R15, R15, UR7, RZ, 0x3c, !PT ;  /* 0x000000070f0f7c12 */ /* 0x000fe4000f8e3cff */
[----:B------:R-:W-:Y:S01]  /*5610*/  UMOV UR12, UR60 ;  /* 0x0000003c000c7c82 */ /* 0x000fe20008000000 */
[----:B------:R-:W-:Y:S01]  /*5620*/  @!UP0 UIADD3 UR8, UPT, UPT, UR5, 0x400, URZ ;  /* 0x0000040005088890 */ /* 0x000fe2000fffe0ff */
[----:B------:R-:W-:Y:S01]  /*5630*/  SHF.L.U32 R0, R15, 0x1f, RZ ;  /* 0x0000001f0f007819 */ /* 0x000fe200000006ff */
[----:B------:R-:W-:Y:S01]  /*5640*/  VOTEU.ALL UP0, P1 ;  /* 0x0000000000ff7886 */ /* 0x000fe20000800000 */
[----:B------:R-:W-:Y:S06]  /*5650*/  ULEA UR5, UR6, UR24, 0x3 ;  /* 0x0000001806057291 */ /* 0x000fec000f8e18ff */
[----:B------:R1:W-:Y:S01]  /*5660*/  @!UP0 UTMALDG.3D [UR8], [UR18], desc[UR22] ;  /* 0x00001608120085b4 */ /* 0x0003e20008011000 */
[----:B------:R1:W-:Y:S01]  /*5670*/  @!P1 SYNCS.ARRIVE.TRANS64.RED.A0TR RZ, [UR4+0x30], R6 ;  /* 0x00003006ffff99a7 */ /* 0x0003e20008300404 */
[----:B------:R-:W-:Y:S01]  /*5680*/  SYNCS.ARRIVE.TRANS64.RED.A1T0 RZ, [UR20], RZ ;  /* 0x000000ffffff79a7 */ /* 0x000fe20008100414 */
[----:B------:R-:W2:Y:S02]  /*5690*/  SYNCS.PHASECHK.TRANS64.TRYWAIT P0, [UR5+0x48], R0 ;  /* 0x00004800ff0075a7 */ /* 0x000ea40008001105 */
[----:B-12---:R-:W-:Y:S05]  /*56a0*/  @!P0 BRA `(.L_x_85) ;  /* 0x0000003400288947 */ /* 0x006fea0003800000 */
.L_x_155:
[----:B------:R-:W-:Y:S01]  /*56b0*/  UIADD3 UR9, UPT, UPT, UR5, 0x30, URZ ;  /* 0x0000003005097890 */ /* 0x000fe2000fffe0ff */
[----:B------:R-:W-:Y:S01]  /*56c0*/  @!P1 IADD3 R6, P0, PT, R16, 0x580, RZ ;  /* 0x0000058010069810 */ /* 0x000fe20007f1e0ff */
[----:B------:R-:W-:Y:S01]  /*56d0*/  UPLOP3.LUT UP3, UPT, UPT, UPT, UPT, 0x80, 0x8 ;  /* 0x000000000008789c */ /* 0x000fe20003f6f070 */
[----:B------:R-:W-:Y:S01]  /*56e0*/  R2UR UR23, R63 ;  /* 0x000000003f1772ca */ /* 0x000fe200000e0000 */
[----:B------:R-:W-:Y:S01]  /*56f0*/  UMOV UR20, 0x0 ;  /* 0x0000000000147882 */ /* 0x000fe20000000000 */
[----:B------:R-:W-:Y:S01]  /*5700*/  @!P1 R2UR UR7, R6 ;  /* 0x00000000060792ca */ /* 0x000fe200000e0000 */
[----:B-1----:R-:W-:Y:S01]  /*5710*/  @!P1 IMAD.X R0, RZ, RZ, R17, P0 ;  /* 0x000000ffff009224 */ /* 0x002fe200000e0611 */
[----:B------:R-:W-:Y:S01]  /*5720*/  UMOV UR21, 0x10000000 ;  /* 0x1000000000157882 */ /* 0x000fe20000000000 */
[----:B------:R-:W-:Y:S01]  /*5730*/  UMOV UR12, UR60 ;  /* 0x0000003c000c7c82 */ /* 0x000fe20008000000 */
[----:B------:R-:W-:Y:S01]  /*5740*/  VOTEU.ALL UP0, P1 ;  /* 0x0000000000ff7886 */ /* 0x000fe20000800000 */
[----:B------:R-:W-:Y:S01]  /*5750*/  R2UR UR22, R64 ;  /* 0x00000000401672ca */ /* 0x000fe200000e0000 */
[----:B------:R-:W-:Y:S01]  /*5760*/  UMOV UR60, UR26 ;  /* 0x0000001a003c7c82 */ /* 0x000fe20008000000 */
[----:B------:R-:W-:Y:S02]  /*5770*/  @!P1 R2UR UR4, R0 ;  /* 0x00000000000492ca */ /* 0x000fe400000e0000 */
[----:B------:R-:W-:Y:S01]  /*5780*/  @!UP0 UIADD3 UR10, UPT, UPT, UR10, 0x20, URZ ;  /* 0x000000200a0a8890 */ /* 0x000fe2000fffe0ff */
[C---:B------:R-:W-:Y:S01]  /*5790*/  ISETP.NE.AND P0, PT, R14.reuse, 0x2, PT ;  /* 0x000000020e00780c */ /* 0x040fe20003f05270 */
[----:B------:R-:W-:Y:S02]  /*57a0*/  UIADD3 UR27, UPT, UPT, UR13, UR23, URZ ;  /* 0x000000170d1b7290 */ /* 0x000fe4000fffe0ff */
[----:B------:R-:W-:Y:S01]  /*57b0*/  IMAD.U32 R8, RZ, RZ, UR7 ;  /* 0x00000007ff087e24 */ /* 0x000fe2000f8e00ff */
[----:B------:R-:W-:Y:S02]  /*57c0*/  SEL R0, RZ, 0x1, P0 ;  /* 0x00000001ff007807 */ /* 0x000fe40000000000 */
[----:B------:R-:W-:Y:S02]  /*57d0*/  SEL R14, R14, RZ, P0 ;  /* 0x000000ff0e0e7207 */ /* 0x000fe40000000000 */
[----:B------:R-:W-:Y:S01]  /*57e0*/  @!P1 R2UR UR18, R8 ;  /* 0x00000000081292ca */ /* 0x000fe200000e0000 */
[----:B------:R-:W-:Y:S01]  /*57f0*/  UIADD3 UR25, UPT, UPT, UR14, UR22, URZ ;  /* 0x000000160e197290 */ /* 0x000fe2000fffe0ff */
[----:B------:R-:W-:Y:S01]  /*5800*/  IMAD.U32 R9, RZ, RZ, UR4 ;  /* 0x00000004ff097e24 */ /* 0x000fe2000f8e00ff */
[----:B------:R-:W-:Y:S01]  /*5810*/  @!UP0 ULEA UR4, UR6, UR24, 0xd ;  /* 0x0000001806048291 */ /* 0x000fe2000f8e68ff */
[----:B------:R-:W-:Y:S03]  /*5820*/  LOP3.LUT R13, R13, R0, RZ, 0x3c, !PT ;  /* 0x000000000d0d7212 */ /* 0x000fe600078e3cff */
[----:B------:R-:W-:Y:S01]  /*5830*/  @!P1 R2UR UR19, R9 ;  /* 0x00000000091392ca */ /* 0x000fe200000e0000 */
[----:B------:R-:W-:Y:S01]  /*5840*/  @!UP0 UIADD3 UR8, UPT, UPT, UR4, 0x400, URZ ;  /* 0x0000040004088890 */ /* 0x000fe2000fffe0ff */
[----:B------:R-:W-:Y:S01]  /*5850*/  VOTEU.ALL UP0, P1 ;  /* 0x0000000000ff7886 */ /* 0x000fe20000800000 */
[----:B------:R-:W-:Y:S10]  /*5860*/  UPRMT UR4, UR63, 0x654, UR9 ;  /* 0x000006543f047896 */ /* 0x000ff40008000009 */
[----:B------:R1:W-:Y:S01]  /*5870*/  @!UP0 UTMALDG.3D [UR8], [UR18], desc[UR20] ;  /* 0x00001408120085b4 */ /* 0x0003e20008011000 */
[----:B------:R3:W-:Y:S01]  /*5880*/  @!P1 SYNCS.ARRIVE.TRANS64.RED.A0TR RZ, [UR5+0x30], R7 ;  /* 0x00003007ffff99a7 */ /* 0x0007e20008300405 */
[----:B------:R-:W-:Y:S01]  /*5890*/  SYNCS.ARRIVE.TRANS64.RED.A1T0 RZ, [UR4], RZ ;  /* 0x000000ffffff79a7 */ /* 0x000fe20008100404 */
[----:B------:R-:W-:Y:S04]  /*58a0*/  UIADD3 UR4, UPT, UPT, UR6, 0x1, URZ ;  /* 0x0000000106047890 */ /* 0x000fe8000fffe0ff */
[----:B------:R-:W-:Y:S04]  /*58b0*/  UISETP.NE.AND UP0, UPT, UR4, 0x3, UPT ;  /* 0x000000030400788c */ /* 0x000fe8000bf05270 */
[----:B------:R-:W-:Y:S06]  /*58c0*/  USEL UR5, URZ, 0x1, UP0 ;  /* 0x00000001ff057887 */ /* 0x000fec0008000000 */
[----:B------:R-:W-:Y:S01]  /*58d0*/  LOP3.LUT R15, R15, UR5, RZ, 0x3c, !PT ;  /* 0x000000050f0f7c12 */ /* 0x000fe2000f8e3cff */
[----:B-1----:R-:W-:Y:S01]  /*58e0*/  USEL UR12, UR4, URZ, UP0 ;  /* 0x000000ff040c7287 */ /* 0x002fe20008000000 */
[----:B------:R-:W-:Y:S11]  /*58f0*/  BRA.U UP1, `(.L_x_86) ;  /* 0xfffffff101f07547 */ /* 0x000ff6000b83ffff */
[----:B------:R-:W-:Y:S01]  /*5900*/  UIADD3 UR24, UPT, UPT, UR24, 0x48, URZ ;  /* 0x0000004818187890 */ /* 0x000fe2000fffe0ff */
[----:B----4-:R-:W-:-:S03]  /*5910*/  SHF.L.U32 R3, R15, 0x1f, RZ ;  /* 0x0000001f0f037819 */ /* 0x010fc600000006ff */
[----:B------:R-:W-:-:S09]  /*5920*/  ULEA UR4, UR12, UR24, 0x3 ;  /* 0x000000180c047291 */ /* 0x000fd2000f8e18ff */
[----:B------:R-:W1:Y:S02]  /*5930*/  SYNCS.PHASECHK.TRANS64.TRYWAIT P0, [UR4], R3 ;  /* 0x00000003ff0075a7 */ /* 0x000e640008001104 */
[----:B-1----:R-:W-:Y:S05]  /*5940*/  @!P0 BRA `(.L_x_87) ;  /* 0x0000003000988947 */ /* 0x002fea0003800000 */
.L_x_157:
        /* <DEDUP_REMOVED lines=9> */
.L_x_159:
        /* <DEDUP_REMOVED lines=8> */
.L_x_89:
[----:B-1----:R1:W2:Y:S02]  /*5a60*/  SYNCS.PHASECHK.TRANS64.TRYWAIT P0, [R0+URZ], R3 ;  /* 0x00000003000075a7 */ /* 0x0022a400080011ff */
[----:B--2---:R-:W-:Y:S05]  /*5a70*/  @!P0 NANOSLEEP.SYNCS 0x989680 ;  /* 0x009896800000895d */ /* 0x004fea0003900000 */
[----:B------:R-:W2:Y:S02]  /*5a80*/  @!P0 SYNCS.PHASECHK.TRANS64 P0, [R0+URZ], R3 ;  /* 0x00000003000085a7 */ /* 0x000ea400080010ff */
[----:B--2---:R-:W-:Y:S05]  /*5a90*/  @P0 EXIT ;  /* 0x000000000000094d */ /* 0x004fea0003800000 */
[----:B------:R-:W-:Y:S05]  /*5aa0*/  BRA `(.L_x_89) ;  /* 0xfffffffc00ec7947 */ /* 0x000fea000383ffff */
.L_x_77:
[----:B------:R-:W-:-:S06]  /*5ab0*/  UISETP.GE.AND UP0, UPT, UR22, 0x4, UPT ;  /* 0x000000041600788c */ /* 0x000fcc000bf06270 */
[----:B------:R-:W-:-:S13]  /*5ac0*/  PLOP3.LUT P0, PT, PT, PT, UP0, 0x80, 0x8 ;  /* 0x000000000008781c */ /* 0x000fda0003f0f008 */
[----:B------:R-:W-:Y:S05]  /*5ad0*/  @!P0 EXIT ;  /* 0x000000000000894d */ /* 0x000fea0003800000 */
[----:B------:R-:W-:Y:S01]  /*5ae0*/  BAR.SYNC.DEFER_BLOCKING 0x6, 0xa0 ;  /* 0x0182800000007b1d */ /* 0x000fe20000010000 */
[C---:B------:R-:W-:Y:S01]  /*5af0*/  IMAD.SHL.U32 R7, R71.reuse, 0x20, RZ ;  /* 0x0000002047077824 */ /* 0x040fe200078e00ff */
[C---:B------:R-:W-:Y:S01]  /*5b00*/  R2P PR, R71.reuse, 0x6 ;  /* 0x0000000647007804 */ /* 0x040fe20000000000 */
[C---:B------:R-:W-:Y:S01]  /*5b10*/  IMAD.SHL.U32 R4, R71.reuse, 0x4, RZ ;  /* 0x0000000447047824 */ /* 0x040fe200078e00ff */
[----:B------:R-:W-:Y:S01]  /*5b20*/  CS2R R66, SRZ ;  /* 0x0000000000427805 */ /* 0x000fe2000001ff00 */
[----:B------:R-:W-:Y:S01]  /*5b30*/  IMAD.U32 R23, R71, 0x10000, RZ ;  /* 0x0001000047177824 */ /* 0x000fe200078e00ff */
[----:B------:R-:W-:Y:S02]  /*5b40*/  UMOV UR43, 0x400 ;  /* 0x00000400002b7882 */ /* 0x000fe40000000000 */
[----:B------:R-:W1:Y:S01]  /*5b50*/  LDC.64 R56, c[0x0][0x888] ;  /* 0x00022200ff387b82 */ /* 0x000e620000000a00 */
[----:B------:R-:W-:Y:S01]  /*5b60*/  ULEA UR43, UR63, UR43, 0x18 ;  /* 0x0000002b3f2b7291 */ /* 0x000fe2000f8ec0ff */
[----:B------:R-:W-:Y:S01]  /*5b70*/  LOP3.LUT R5, R7, 0xe0, RZ, 0xc0, !PT ;  /* 0x000000e007057812 */ /* 0x000fe200078ec0ff */
[----:B------:R-:W-:Y:S01]  /*5b80*/  IMAD.SHL.U32 R60, R71, 0x10, RZ ;  /* 0x00000010473c7824 */ /* 0x000fe200078e00ff */
[----:B------:R-:W-:Y:S01]  /*5b90*/  LOP3.LUT R7, R7, 0x100, RZ, 0xc0, !PT ;  /* 0x0000010007077812 */ /* 0x000fe200078ec0ff */
[----:B------:R-:W-:Y:S01]  /*5ba0*/  UIADD3 UR4, UPT, UPT, UR43, 0x400, URZ ;  /* 0x000004002b047890 */ /* 0x000fe2000fffe0ff */
[----:B------:R-:W-:Y:S01]  /*5bb0*/  LOP3.LUT R4, R5, 0x1c, R4, 0xf8, !PT ;  /* 0x0000001c05047812 */ /* 0x000fe200078ef804 */
[----:B------:R-:W-:Y:S01]  /*5bc0*/  IMAD.MOV.U32 R70, RZ, RZ, 0x8 ;  /* 0x00000008ff467424 */ /* 0x000fe200078e00ff */
[----:B------:R-:W2:Y:S01]  /*5bd0*/  LDC.64 R58, c[0x0][0x890] ;  /* 0x00022400ff3a7b82 */ /* 0x000ea20000000a00 */
[----:B------:R-:W-:Y:S01]  /*5be0*/  SHF.R.U32.HI R5, RZ, 0x2, R71 ;  /* 0x00000002ff057819 */ /* 0x000fe20000011647 */
[----:B------:R-:W-:Y:S01]  /*5bf0*/  IMAD.MOV.U32 R69, RZ, RZ, 0x10 ;  /* 0x00000010ff457424 */ /* 0x000fe200078e00ff */
[----:B------:R-:W-:Y:S01]  /*5c00*/  LOP3.LUT R23, R23, 0x600000, RZ, 0xc0, !PT ;  /* 0x0060000017177812 */ /* 0x000fe200078ec0ff */
[----:B------:R-:W-:Y:S01]  /*5c10*/  IMAD.MOV.U32 R22, RZ, RZ, RZ ;  /* 0x000000ffff167224 */ /* 0x000fe200078e00ff */
[----:B------:R-:W-:Y:S01]  /*5c20*/  LOP3.LUT R60, R7, 0x600, R60, 0xf8, !PT ;  /* 0x00000600073c7812 */ /* 0x000fe200078ef83c */
[----:B------:R-:W-:Y:S01]  /*5c30*/  IMAD.MOV.U32 R68, RZ, RZ, RZ ;  /* 0x000000ffff447224 */ /* 0x000fe200078e00ff */
[----:B------:R-:W-:Y:S01]  /*5c40*/  LOP3.LUT R5, R4, 0x4, R5, 0x78, !PT ;  /* 0x0000000404057812 */ /* 0x000fe200078e7805 */
[----:B------:R-:W3:Y:S01]  /*5c50*/  LDC.64 R54, c[0x0][0x8b0] ;  /* 0x00022c00ff367b82 */ /* 0x000ee20000000a00 */
[----:B------:R-:W4:Y:S01]  /*5c60*/  LDS R0, [UR43+0x120] ;  /* 0x0001202bff007984 */ /* 0x000f220008000800 */
[----:B------:R-:W-:Y:S01]  /*5c70*/  LOP3.LUT R71, R71, 0x60, RZ, 0xc0, !PT ;  /* 0x0000006047477812 */ /* 0x000fe200078ec0ff */
[----:B------:R-:W-:Y:S01]  /*5c80*/  IMAD.U32 R73, RZ, RZ, UR4 ;  /* 0x00000004ff497e24 */ /* 0x000fe2000f8e00ff */
[----:B------:R-:W-:Y:S01]  /*5c90*/  LOP3.LUT R60, R60, R5, RZ, 0xfc, !PT ;  /* 0x000000053c3c7212 */ /* 0x000fe200078efcff */
[----:B------:R-:W1:Y:S01]  /*5ca0*/  LDCU UR62, c[0x0][0x370] ;  /* 0x00006e00ff3e77ac */ /* 0x000e620008000800 */
[----:B------:R-:W-:-:S02]  /*5cb0*/  SEL R70, R70, 0xfffffff8, !P1 ;  /* 0xfffffff846467807 */ /* 0x000fc40004800000 */
[----:B------:R-:W1:Y:S01]  /*5cc0*/  LDC.64 R52, c[0x0][0x8a8] ;  /* 0x00022a00ff347b82 */ /* 0x000e620000000a00 */
[----:B------:R-:W-:Y:S01]  /*5cd0*/  SEL R69, R69, 0xfffffff0, !P2 ;  /* 0xfffffff045457807 */ /* 0x000fe20005000000 */
[----:B------:R-:W1:Y:S01]  /*5ce0*/  LDCU UR42, c[0x0][0xb0c] ;  /* 0x00016180ff2a77ac */ /* 0x000e620008000800 */
[----:B------:R-:W1:Y:S01]  /*5cf0*/  LDCU UR38, c[0x0][0xb30] ;  /* 0x00016600ff2677ac */ /* 0x000e620008000800 */
[----:B------:R-:W1:Y:S01]  /*5d00*/  LDCU.64 UR54, c[0x0][0x888] ;  /* 0x00011100ff3677ac */ /* 0x000e620008000a00 */
[----:B------:R-:W1:Y:S01]  /*5d10*/  LDCU.64 UR40, c[0x0][0xb28] ;  /* 0x00016500ff2877ac */ /* 0x000e620008000a00 */
[----:B------:R-:W1:Y:S01]  /*5d20*/  LDCU.128 UR56, c[0x0][0xb10] ;  /* 0x00016200ff3877ac */ /* 0x000e620008000c00 */
[----:B------:R-:W1:Y:S01]  /*5d30*/  LDCU UR61, c[0x0][0x374] ;  /* 0x00006e80ff3d77ac */ /* 0x000e620008000800 */
[----:B------:R-:W-:Y:S01]  /*5d40*/  UMOV UR53, 0x1 ;  /* 0x0000000100357882 */ /* 0x000fe20000000000 */
[----:B------:R-:W-:Y:S01]  /*5d50*/  UMOV UR45, URZ ;  /* 0x000000ff002d7c82 */ /* 0x000fe20008000000 */
[----:B------:R-:W-:Y:S01]  /*5d60*/  UMOV UR52, URZ ;  /* 0x000000ff00347c82 */ /* 0x000fe20008000000 */
[----:B------:R-:W-:Y:S01]  /*5d70*/  UMOV UR47, URZ ;  /* 0x000000ff002f7c82 */ /* 0x000fe20008000000 */
[----:B--2-4-:R-:W-:-:S07]  /*5d80*/  IMAD.IADD R23, R0, 0x1, R23 ;  /* 0x0000000100177824 */ /* 0x014fce00078e0217 */
.L_x_120:
[C---:B------:R-:W-:Y:S02]  /*5d90*/  LEA R0, R66.reuse, UR43, 0x3 ;  /* 0x0000002b42007c11 */ /* 0x040fe4000f8e18ff */
[----:B------:R-:W-:Y:S02]  /*5da0*/  SHF.L.U32 R3, R67, 0x1f, RZ ;  /* 0x0000001f43037819 */ /* 0x000fe400000006ff */
[----:B-1----:R-:W-:Y:S02]  /*5db0*/  LEA R5, R66, UR43, 0x4 ;  /* 0x0000002b42057c11 */ /* 0x002fe4000f8e20ff */
[----:B------:R-:W2:Y:S02]  /*5dc0*/  SYNCS.PHASECHK.TRANS64.TRYWAIT P0, [R0+URZ+0x70], R3 ;  /* 0x00007003000075a7 */ /* 0x000ea400080011ff */
[----:B--2---:R-:W-:Y:S05]  /*5dd0*/  @!P0 BRA `(.L_x_90) ;  /* 0x0000002c00a48947 */ /* 0x004fea0003800000 */
.L_x_160:
[----:B------:R-:W-:Y:S01]  /*5de0*/  R2UR UR7, R72 ;  /* 0x00000000480772ca */ /* 0x000fe200000e0000 */
[----:B------:R-:W4:Y:S01]  /*5df0*/  LDS.128 R4, [R5+0x100] ;  /* 0x0001000005047984 */ /* 0x000f220000000c00 */
[----:B--2---:R-:W-:Y:S01]  /*5e00*/  VIADD R0, R0, 0x80 ;  /* 0x0000008000007836 */ /* 0x004fe20000000000 */
[----:B------:R-:W-:Y:S04]  /*5e10*/  UISETP.GE.AND UP0, UPT, UR39, 0x1, UPT ;  /* 0x000000012700788c */ /* 0x000fe8000bf06270 */
[----:B------:R-:W-:Y:S01]  /*5e20*/  PRMT R0, RZ, 0x654, R0 ;  /* 0x00000654ff007816 */ /* 0x000fe20000000000 */
[----:B------:R-:W-:Y:S01]  /*5e30*/  @!PT LDS RZ, [RZ] ;  /* 0x00000000fffff984 */ /* 0x000fe20000000800 */
[----:B------:R-:W-:Y:S01]  /*5e40*/  @!PT LDS RZ, [RZ] ;  /* 0x00000000fffff984 */ /* 0x000fe20000000800 */
[----:B------:R-:W-:Y:S01]  /*5e50*/  @!PT LDS RZ, [RZ] ;  /* 0x00000000fffff984 */ /* 0x000fe20000000800 */
[----:B------:R-:W-:Y:S01]  /*5e60*/  @!PT LDS RZ, [RZ] ;  /* 0x00000000fffff984 */ /* 0x000fe20000000800 */
[----:B------:R2:W-:Y:S06]  /*5e70*/  MEMBAR.ALL.CTA ;  /* 0x0000000000007992 */ /* 0x0005ec0000008000 */
[----:B--2---:R-:W2:Y:S02]  /*5e80*/  FENCE.VIEW.ASYNC.S ;  /* 0x00000000000073c6 */ /* 0x004ea40000000000 */
[----:B--2---:R2:W-:Y:S01]  /*5e90*/  SYNCS.ARRIVE.TRANS64.RED.A1T0 RZ, [R0+URZ], RZ ;  /* 0x000000ff00ff79a7 */ /* 0x0045e200081004ff */
[----:B----4-:R-:W-:Y:S11]  /*5ea0*/  LOP3.LUT P0, RZ, R6, 0x1, RZ, 0xc0, !PT ;  /* 0x0000000106ff7812 */ /* 0x010ff6000780c0ff */
[----:B------:R-:W-:Y:S02]  /*5eb0*/  @!UPT UIADD3 URZ, UPT, UPT, URZ, URZ, URZ ;  /* 0x000000fffffff290 */ /* 0x000fe4000fffe0ff */
[----:B------:R-:W-:Y:S01]  /*5ec0*/  VOTEU.ANY UP1, P0 ;  /* 0x0000000000ff7886 */ /* 0x000fe20000020100 */
[----:B------:R-:W-:Y:S01]  /*5ed0*/  PLOP3.LUT P0, PT, PT, PT, UP1, 0x80, 0x8 ;  /* 0x000000000008781c */ /* 0x000fe20003f0f018 */
[----:B------:R-:W-:Y:S06]  /*5ee0*/  UP2UR UR4, UPR, URZ, 0x2 ;  /* 0x00000002ff047883 */ /* 0x000fec0008000000 */
[----:B------:R-:W-:Y:S06]  /*5ef0*/  IMAD.U32 R74, RZ, RZ, UR4 ;  /* 0x00000004ff4a7e24 */ /* 0x000fec000f8e00ff */
[----:B------:R-:W-:Y:S02]  /*5f00*/  @P0 SHF.R.U32.HI R2, RZ, 0x10, R5 ;  /* 0x00000010ff020819 */ /* 0x000fe40000011605 */
[----:B------:R-:W-:Y:S02]  /*5f10*/  @P0 MOV R3, R4 ;  /* 0x0000000400030202 */ /* 0x000fe40000000f00 */
[----:B------:R-:W-:Y:S02]  /*5f20*/  @P0 R2UR UR4, R2 ;  /* 0x00000000020402ca */ /* 0x000fe400000e0000 */
[----:B------:R-:W-:Y:S02]  /*5f30*/  @P0 LOP3.LUT R4, R5, 0xffff, RZ, 0xc0, !PT ;  /* 0x0000ffff05040812 */ /* 0x000fe400078ec0ff */
[----:B------:R-:W-:Y:S02]  /*5f40*/  @P0 R2UR UR6, R3 ;  /* 0x00000000030602ca */ /* 0x000fe400000e0000 */
[----:B------:R-:W-:Y:S07]  /*5f50*/  @P0 R2UR UR5, R4 ;  /* 0x00000000040502ca */ /* 0x000fee00000e0000 */
[----:B------:R-:W-:Y:S02]  /*5f60*/  @UP1 UMOV UR7, UR4 ;  /* 0x0000000400071c82 */ /* 0x000fe40008000000 */
[----:B------:R-:W-:Y:S02]  /*5f70*/  IMAD.U32 R72, RZ, RZ, UR7 ;  /* 0x00000007ff487e24 */ /* 0x000fe4000f8e00ff */
[----:B------:R-:W-:Y:S02]  /*5f80*/  @UP1 UMOV UR37, UR6 ;  /* 0x0000000600251c82 */ /* 0x000fe40008000000 */
[----:B------:R-:W-:Y:S01]  /*5f90*/  @UP1 UMOV UR36, UR5 ;  /* 0x0000000500241c82 */ /* 0x000fe20008000000 */
[----:B--2---:R-:W-:Y:S05]  /*5fa0*/  BRA.U !UP0, `(.L_x_91) ;  /* 0x0000000108cc7547 */ /* 0x004fea000b800000 */
[----:B------:R-:W2:Y:S01]  /*5fb0*/  LDCU UR12, c[0x0][0xb20] ;  /* 0x00016400ff0c77ac */ /* 0x000ea20008000800 */
[----:B-1----:R-:W-:Y:S02]  /*5fc0*/  UIMAD.WIDE.U32 UR4, UR61, UR59, URZ ;  /* 0x0000003b3d0472a5 */ /* 0x002fe4000f8e00ff */
[----:B------:R-:W-:Y:S02]  /*5fd0*/  UIMAD.WIDE.U32 UR6, UR62, UR56, URZ ;  /* 0x000000383e0672a5 */ /* 0x000fe4000f8e00ff */
[----:B------:R-:W-:Y:S02]  /*5fe0*/  UISETP.NE.AND UP0, UPT, UR58, 0x1, UPT ;  /* 0x000000013a00788c */ /* 0x000fe4000bf05270 */
[----:B------:R-:W-:Y:S02]  /*5ff0*/  UIMAD.WIDE.U32 UR8, UR36, UR59, URZ ;  /* 0x0000003b240872a5 */ /* 0x000fe4000f8e00ff */
[----:B------:R-:W-:Y:S02]  /*6000*/  UIMAD.WIDE.U32 UR10, UR37, UR56, URZ ;  /* 0x00000038250a72a5 */ /* 0x000fe4000f8e00ff */
[----:B------:R-:W-:Y:S02]  /*6010*/  UISETP.NE.AND UP1, UPT, UR42, 0x1, UPT ;  /* 0x000000012a00788c */ /* 0x000fe4000bf25270 */
[----:B------:R-:W-:Y:S01]  /*6020*/  UISETP.NE.AND UP2, UPT, UR39, 0x1, UPT ;  /* 0x000000012700788c */ /* 0x000fe2000bf45270 */
[----:B------:R-:W-:Y:S02]  /*6030*/  UMOV UR4, UR5 ;  /* 0x0000000500047c82 */ /* 0x000fe40008000000 */
[----:B--2---:R-:W-:Y:S03]  /*6040*/  USHF.R.U32.HI UR5, URZ, UR12, UR4 ;  /* 0x0000000cff057299 */ /* 0x004fe60008011604 */
[----:B------:R-:W-:Y:S02]  /*6050*/  UMOV UR4, UR7 ;  /* 0x0000000700047c82 */ /* 0x000fe40008000000 */
[----:B------:R-:W-:Y:S02]  /*6060*/  USHF.R.U32.HI UR7, URZ, UR57, UR4 ;  /* 0x00000039ff077299 */ /* 0x000fe40008011604 */
[----:B------:R-:W-:Y:S02]  /*6070*/  USEL UR4, UR61, UR5, !UP0 ;  /* 0x000000053d047287 */ /* 0x000fe4000c000000 */
[----:B------:R-:W-:Y:S01]  /*6080*/  USEL UR7, UR62, UR7, !UP1 ;  /* 0x000000073e077287 */ /* 0x000fe2000c800000 */
[----:B------:R-:W-:Y:S01]  /*6090*/  UMOV UR5, UR9 ;  /* 0x0000000900057c82 */ /* 0x000fe20008000000 */
[----:B------:R-:W-:Y:S02]  /*60a0*/  UIMAD.WIDE.U32 UR8, UR4, UR40, URZ ;  /* 0x00000028040872a5 */ /* 0x000fe4000f8e00ff */
[----:B------:R-:W-:Y:S03]  /*60b0*/  USHF.R.U32.HI UR6, URZ, UR12, UR5 ;  /* 0x0000000cff067299 */ /* 0x000fe60008011605 */
[----:B------:R-:W-:Y:S01]  /*60c0*/  UMOV UR5, UR11 ;  /* 0x0000000b00057c82 */ /* 0x000fe20008000000 */
[----:B------:R-:W-:Y:S02]  /*60d0*/  UIMAD.WIDE.U32 UR10, UR7, UR40, URZ ;  /* 0x00000028070a72a5 */ /* 0x000fe4000f8e00ff */
[----:B------:R-:W-:Y:S02]  /*60e0*/  USHF.R.U32.HI UR12, URZ, UR57, UR5 ;  /* 0x00000039ff0c7299 */ /* 0x000fe40008011605 */
[----:B------:R-:W-:Y:S01]  /*60f0*/  USEL UR6, UR36, UR6, !UP0 ;  /* 0x0000000624067287 */ /* 0x000fe2000c000000 */
[----:B------:R-:W-:Y:S02]  /*6100*/  UMOV UR5, UR9 ;  /* 0x0000000900057c82 */ /* 0x000fe40008000000 */
[----:B------:R-:W-:Y:S01]  /*6110*/  UMOV UR10, UR11 ;  /* 0x0000000b000a7c82 */ /* 0x000fe20008000000 */
[----:B------:R-:W-:Y:S02]  /*6120*/  @UP2 USHF.R.U32.HI UR4, URZ, UR41, UR5 ;  /* 0x00000029ff042299 */ /* 0x000fe40008011605 */
[----:B------:R-:W-:Y:S02]  /*6130*/  @UP2 USHF.R.U32.HI UR7, URZ, UR41, UR10 ;  /* 0x00000029ff072299 */ /* 0x000fe4000801160a */
[----:B------:R-:W-:Y:S02]  /*6140*/  UIMAD UR4, UR39, UR4, URZ ;  /* 0x00000004270472a4 */ /* 0x000fe4000f8e02ff */
[----:B------:R-:W-:Y:S02]  /*6150*/  UIMAD.WIDE.U32 UR10, UR6, UR40, URZ ;  /* 0x00000028060a72a5 */ /* 0x000fe4000f8e00ff */
[----:B------:R-:W-:Y:S02]  /*6160*/  USEL UR5, UR37, UR12, !UP1 ;  /* 0x0000000c25057287 */ /* 0x000fe4000c800000 */
[----:B------:R-:W-:Y:S02]  /*6170*/  UIMAD UR8, UR39, UR7, URZ ;  /* 0x00000007270872a4 */ /* 0x000fe4000f8e02ff */
[----:B------:R-:W-:Y:S03]  /*6180*/  UISETP.GE.AND UP0, UPT, UR6, UR4, UPT ;  /* 0x000000040600728c */ /* 0x000fe6000bf06270 */
[----:B------:R-:W-:Y:S01]  /*6190*/  UMOV UR4, UR11 ;  /* 0x0000000b00047c82 */ /* 0x000fe20008000000 */
[----:B------:R-:W-:Y:S02]  /*61a0*/  UISETP.GE.OR UP0, UPT, UR5, UR8, UP0 ;  /* 0x000000080500728c */ /* 0x000fe40008706670 */
[----:B------:R-:W-:Y:S02]  /*61b0*/  USHF.R.U32.HI UR4, URZ, UR41, UR4 ;  /* 0x00000029ff047299 */ /* 0x000fe40008011604 */
[----:B------:R-:W-:Y:S02]  /*61c0*/  UIMAD.WIDE.U32 UR8, UR5, UR40, URZ ;  /* 0x00000028050872a5 */ /* 0x000fe4000f8e00ff */
[----:B------:R-:W-:Y:S02]  /*61d0*/  USEL UR11, UR6, UR4, !UP2 ;  /* 0x00000004060b7287 */ /* 0x000fe4000d000000 */
[----:B------:R-:W-:Y:S02]  /*61e0*/  UIADD3 UR8, UPT, UPT, -UR5, URZ, URZ ;  /* 0x000000ff05087290 */ /* 0x000fe4000fffe1ff */
[----:B------:R-:W-:Y:S01]  /*61f0*/  UIADD3 UR10, UPT, UPT, -UR11, URZ, URZ ;  /* 0x000000ff0b0a7290 */ /* 0x000fe2000fffe1ff */
[----:B------:R-:W-:Y:S01]  /*6200*/  @!UP0 UMOV UR4, UR9 ;  /* 0x0000000900048c82 */ /* 0x000fe20008000000 */
[----:B------:R-:W-:Y:S02]  /*6210*/  UIADD3 UR9, UPT, UPT, -UR6, URZ, URZ ;  /* 0x000000ff06097290 */ /* 0x000fe4000fffe1ff */
[----:B------:R-:W-:Y:S02]  /*6220*/  @!UP0 USHF.R.U32.HI UR4, URZ, UR41, UR4 ;  /* 0x00000029ff048299 */ /* 0x000fe40008011604 */
[----:B------:R-:W-:Y:S02]  /*6230*/  UIMAD UR10, UR39, UR10, UR6 ;  /* 0x0000000a270a72a4 */ /* 0x000fe4000f8e0206 */
[----:B------:R-:W-:Y:S04]  /*6240*/  @!UP0 USEL UR4, UR5, UR4, !UP2 ;  /* 0x0000000405048287 */ /* 0x000fe8000d000000 */
[----:B------:R-:W-:Y:S02]  /*6250*/  @!UP0 UIMAD UR10, UR7, UR10, UR4 ;  /* 0x0000000a070a82a4 */ /* 0x000fe4000f8e0204 */
[----:B------:R-:W-:Y:S02]  /*6260*/  @!UP0 UIADD3 UR11, UPT, UPT, UR11, -UR4, URZ ;  /* 0x800000040b0b8290 */ /* 0x000fe4000fffe0ff */
[----:B------:R-:W-:Y:S02]  /*6270*/  UIMAD UR7, UR42, UR8, UR37 ;  /* 0x000000082a0772a4 */ /* 0x000fe4000f8e0225 */
[----:B------:R-:W-:Y:S02]  /*6280*/  @!UP0 UIMAD UR6, UR11, UR39, UR5 ;  /* 0x000000270b0682a4 */ /* 0x000fe4000f8e0205 */
[----:B------:R-:W-:Y:S01]  /*6290*/  UIMAD UR4, UR58, UR9, UR36 ;  /* 0x000000093a0472a4 */ /* 0x000fe2000f8e0224 */
[----:B------:R-:W-:Y:S02]  /*62a0*/  @!UP0 UMOV UR5, UR10 ;  /* 0x0000000a00058c82 */ /* 0x000fe40008000000 */
[----:B------:R-:W-:Y:S02]  /*62b0*/  UIMAD UR37, UR5, UR42, UR7 ;  /* 0x0000002a052572a4 */ /* 0x000fe4000f8e0207 */
[----:B------:R-:W-:Y:S11]  /*62c0*/  UIMAD UR36, UR6, UR58, UR4 ;  /* 0x0000003a062472a4 */ /* 0x000ff6000f8e0204 */
[----:B------:R-:W-:Y:S01]  /*62d0*/  @!UPT UIADD3 URZ, UPT, UPT, URZ, URZ, URZ ;  /* 0x000000fffffff290 */ /* 0x000fe2000fffe0ff */
.L_x_91:
[----:B-1----:R-:W-:Y:S01]  /*62e0*/  UISETP.NE.AND UP0, UPT, UR38, 0x1, UPT ;  /* 0x000000012600788c */ /* 0x002fe2000bf05270 */
[----:B------:R-:W-:Y:S01]  /*62f0*/  R2UR UR11, R73 ;  /* 0x00000000490b72ca */ /* 0x000fe200000e0000 */
[----:B------:R-:W-:Y:S01]  /*6300*/  USHF.L.U32 UR50, UR25, 0x6, URZ ;  /* 0x0000000619327899 */ /* 0x000fe200080006ff */
[----:B------:R-:W-:Y:S01]  /*6310*/  IADD3 R66, PT, PT, R66, 0x1, RZ ;  /* 0x0000000142427810 */ /* 0x000fe20007ffe0ff */
[----:B------:R-:W-:Y:S07]  /*6320*/  USHF.L.U32 UR49, UR27, 0x6, URZ ;  /* 0x000000061b317899 */ /* 0x000fee00080006ff */
[----:B------:R-:W1:Y:S01]  /*6330*/  @!UP0 LDCU.128 UR12, c[0x0][0xb10] ;  /* 0x00016200ff0c87ac */ /* 0x000e620008000c00 */
[----:B------:R-:W2:Y:S01]  /*6340*/  @!UP0 LDCU UR5, c[0x0][0xb0c] ;  /* 0x00016180ff0587ac */ /* 0x000ea20008000800 */
[----:B------:R-:W4:Y:S01]  /*6350*/  @!UP0 LDCU UR10, c[0x0][0xb20] ;  /* 0x00016400ff0a87ac */ /* 0x000f220008000800 */
[----:B-1----:R-:W-:Y:S02]  /*6360*/  UIMAD.WIDE.U32 UR8, UR37, UR12, URZ ;  /* 0x0000000c250872a5 */ /* 0x002fe4000f8e00ff */
[----:B------:R-:W-:Y:S02]  /*6370*/  UIMAD.WIDE.U32 UR6, UR36, UR15, URZ ;  /* 0x0000000f240672a5 */ /* 0x000fe4000f8e00ff */
[----:B------:R-:W-:Y:S03]  /*6380*/  @!UP0 UISETP.NE.AND UP1, UPT, UR14, 0x1, UPT ;  /* 0x000000010e00888c */ /* 0x000fe6000bf25270 */
[----:B------:R-:W-:Y:S01]  /*6390*/  @!UP0 UMOV UR4, UR9 ;  /* 0x0000000900048c82 */ /* 0x000fe20008000000 */
[----:B--2---:R-:W-:Y:S02]  /*63a0*/  @!UP0 UISETP.NE.AND UP2, UPT, UR5, 0x1, UPT ;  /* 0x000000010500888c */ /* 0x004fe4000bf45270 */
[----:B------:R-:W-:Y:S01]  /*63b0*/  @!UP0 USHF.R.U32.HI UR4, URZ, UR13, UR4 ;  /* 0x0000000dff048299 */ /* 0x000fe20008011604 */
[----:B------:R-:W-:Y:S02]  /*63c0*/  @!UP0 UMOV UR6, UR7 ;  /* 0x0000000700068c82 */ /* 0x000fe40008000000 */
[----:B----4-:R-:W-:Y:S02]  /*63d0*/  @!UP0 USHF.R.U32.HI UR6, URZ, UR10, UR6 ;  /* 0x0000000aff068299 */ /* 0x010fe40008011606 */
[----:B------:R-:W-:Y:S02]  /*63e0*/  @!UP0 USEL UR7, UR37, UR4, !UP2 ;  /* 0x0000000425078287 */ /* 0x000fe4000d000000 */
[----:B------:R-:W-:Y:S04]  /*63f0*/  @!UP0 USEL UR6, UR36, UR6, !UP1 ;  /* 0x0000000624068287 */ /* 0x000fe8000c800000 */
[----:B------:R-:W-:Y:S02]  /*6400*/  @!UP0 UIADD3 UR4, UPT, UPT, -UR7, UR6, URZ ;  /* 0x0000000607048290 */ /* 0x000fe4000fffe1ff */
[----:B------:R-:W-:Y:S02]  /*6410*/  @!UP0 UIADD3 UR6, UPT, UPT, UR7, -UR6, URZ ;  /* 0x8000000607068290 */ /* 0x000fe4000fffe0ff */
[----:B------:R-:W-:Y:S02]  /*6420*/  @!UP0 UIMAD UR37, UR4, UR5, UR37 ;  /* 0x00000005042582a4 */ /* 0x000fe4000f8e0225 */
[----:B------:R-:W-:Y:S02]  /*6430*/  @!UP0 UIMAD UR36, UR6, UR14, UR36 ;  /* 0x0000000e062482a4 */ /* 0x000fe4000f8e0224 */
[----:B------:R-:W-:Y:S09]  /*6440*/  ULOP3.LUT UP0, URZ, UR11, 0x3f0, URZ, 0xc0, !UPT ;  /* 0x000003f00bff7892 */ /* 0x000ff2000f80c0ff */
[----:B------:R-:W-:Y:S05]  /*6450*/  BRA.U !UP0, `(.L_x_92) ;  /* 0x00000001087c7547 */ /* 0x000fea000b800000 */
[----:B------:R-:W1:Y:S01]  /*6460*/  LDCU.64 UR8, c[0x4][0x80] ;  /* 0x01001000ff0877ac */ /* 0x000e620008000a00 */
[----:B------:R-:W-:Y:S01]  /*6470*/  MOV R2, 0x0 ;  /* 0x0000000000027802 */ /* 0x000fe20000000f00 */
[----:B------:R-:W-:Y:S02]  /*6480*/  HFMA2 R12, -RZ, RZ, 0, 5.9604644775390625e-08 ;  /* 0x00000001ff0c7431 */ /* 0x000fe400000001ff */
[----:B------:R-:W-:Y:S01]  /*6490*/  IMAD.MOV.U32 R8, RZ, RZ, 0x70 ;  /* 0x00000070ff087424 */ /* 0x000fe200078e00ff */
[----:B------:R2:W4:Y:S01]  /*64a0*/  LDC.64 R14, c[0x4][R2] ;  /* 0x01000000020e7b82 */ /* 0x0005220000000a00 */
[----:B------:R-:W3:Y:S01]  /*64b0*/  LDCU.64 UR6, c[0x4][0x88] ;  /* 0x01001100ff0677ac */ /* 0x000ee20008000a00 */
[----:B------:R-:W-:Y:S01]  /*64c0*/  IMAD.MOV.U32 R13, RZ, RZ, RZ ;  /* 0x000000ffff0d7224 */ /* 0x000fe200078e00ff */
[----:B------:R-:W2:Y:S01]  /*64d0*/  LDCU.64 UR4, c[0x4][0x8] ;  /* 0x01000100ff0477ac */ /* 0x000ea20008000a00 */
[----:B-1----:R-:W-:Y:S01]  /*64e0*/  MOV R5, UR9 ;  /* 0x0000000900057c02 */ /* 0x002fe20008000f00 */
[----:B------:R-:W-:Y:S01]  /*64f0*/  IMAD.U32 R4, RZ, RZ, UR8 ;  /* 0x00000008ff047e24 */ /* 0x000fe2000f8e00ff */
[----:B---3--:R-:W-:Y:S01]  /*6500*/  MOV R7, UR7 ;  /* 0x0000000700077c02 */ /* 0x008fe20008000f00 */
[----:B------:R-:W-:Y:S01]  /*6510*/  IMAD.U32 R6, RZ, RZ, UR6 ;  /* 0x00000006ff067e24 */ /* 0x000fe2000f8e00ff */
[----:B--2---:R-:W-:Y:S01]  /*6520*/  MOV R11, UR5 ;  /* 0x00000005000b7c02 */ /* 0x004fe20008000f00 */
[----:B------:R-:W-:Y:S02]  /*6530*/  IMAD.U32 R10, RZ, RZ, UR4 ;  /* 0x00000004ff0a7e24 */ /* 0x000fe4000f8e00ff */
[----:B------:R-:W-:Y:S07]  /*6540*/  LEPC R20, `(.L_x_93) ;  /* 0x000000001014794e */ /* 0x000fee0000000000 */
[----:B----45:R-:W-:Y:S05]  /*6550*/  CALL.ABS.NOINC R14 ;  /* 0x000000000e007343 */ /* 0x030fea0003c00000 */
.L_x_93:
[----:B------:R-:W1:Y:S01]  /*6560*/  LDCU.64 UR8, c[0x4][0x80] ;  /* 0x01001000ff0877ac */ /* 0x000e620008000a00 */
[----:B------:R-:W2:Y:S01]  /*6570*/  LDC.64 R2, c[0x4][R2] ;  /* 0x0100000002027b82 */ /* 0x000ea20000000a00 */
[----:B------:R-:W-:Y:S02]  /*6580*/  HFMA2 R12, -RZ, RZ, 0, 5.9604644775390625e-08 ;  /* 0x00000001ff0c7431 */ /* 0x000fe400000001ff */
[----:B------:R-:W-:Y:S02]  /*6590*/  IMAD.MOV.U32 R8, RZ, RZ, 0x70 ;  /* 0x00000070ff087424 */ /* 0x000fe400078e00ff */
[----:B------:R-:W-:Y:S01]  /*65a0*/  IMAD.MOV.U32 R13, RZ, RZ, RZ ;  /* 0x000000ffff0d7224 */ /* 0x000fe200078e00ff */
[----:B------:R-:W3:Y:S01]  /*65b0*/  LDCU.64 UR6, c[0x4][0x88] ;  /* 0x01001100ff0677ac */ /* 0x000ee20008000a00 */
[----:B------:R-:W4:Y:S01]  /*65c0*/  LDCU.64 UR4, c[0x4][0x8] ;  /* 0x01000100ff0477ac */ /* 0x000f220008000a00 */
[----:B-1----:R-:W-:Y:S02]  /*65d0*/  MOV R4, UR8 ;  /* 0x0000000800047c02 */ /* 0x002fe40008000f00 */
[----:B------:R-:W-:Y:S02]  /*65e0*/  MOV R5, UR9 ;  /* 0x0000000900057c02 */ /* 0x000fe40008000f00 */
[----:B---3--:R-:W-:Y:S01]  /*65f0*/  MOV R7, UR7 ;  /* 0x0000000700077c02 */ /* 0x008fe20008000f00 */
[----:B------:R-:W-:Y:S01]  /*6600*/  IMAD.U32 R6, RZ, RZ, UR6 ;  /* 0x00000006ff067e24 */ /* 0x000fe2000f8e00ff */
[----:B----4-:R-:W-:Y:S01]  /*6610*/  MOV R11, UR5 ;  /* 0x00000005000b7c02 */ /* 0x010fe20008000f00 */
[----:B------:R-:W-:Y:S02]  /*6620*/  IMAD.U32 R10, RZ, RZ, UR4 ;  /* 0x00000004ff0a7e24 */ /* 0x000fe4000f8e00ff */
[----:B------:R-:W-:Y:S07]  /*6630*/  LEPC R20, `(.L_x_92) ;  /* 0x000000001014794e */ /* 0x000fee0000000000 */
[----:B--2---:R-:W-:Y:S05]  /*6640*/  CALL.ABS.NOINC R2 ;  /* 0x0000000002007343 */ /* 0x004fea0003c00000 */
.L_x_92:
[----:B------:R-:W-:Y:S02]  /*6650*/  ISETP.NE.U32.AND P0, PT, RZ, UR54, PT ;  /* 0x00000036ff007c0c */ /* 0x000fe4000bf05070 */
[C---:B------:R-:W-:Y:S02]  /*6660*/  ISETP.NE.U32.AND P1, PT, R58.reuse, RZ, PT ;  /* 0x000000ff3a00720c */ /* 0x040fe40003f25070 */
[----:B------:R-:W-:Y:S02]  /*6670*/  ISETP.NE.U32.AND P4, PT, R58, RZ, PT ;  /* 0x000000ff3a00720c */ /* 0x000fe40003f85070 */
[----:B------:R-:W-:Y:S02]  /*6680*/  ISETP.NE.AND.EX P0, PT, RZ, UR55, PT, P0 ;  /* 0x00000037ff007c0c */ /* 0x000fe4000bf05300 */
[C---:B------:R-:W-:Y:S02]  /*6690*/  ISETP.NE.AND.EX P1, PT, R59.reuse, RZ, PT, P1 ;  /* 0x000000ff3b00720c */ /* 0x040fe40003f25310 */
[----:B------:R-:W-:Y:S02]  /*66a0*/  ISETP.NE.AND.EX P4, PT, R59, RZ, P0, P4 ;  /* 0x000000ff3b00720c */ /* 0x000fe40000785340 */
[----:B---3--:R-:W-:Y:S02]  /*66b0*/  ISETP.NE.U32.AND P5, PT, R54, RZ, PT ;  /* 0x000000ff3600720c */ /* 0x008fe40003fa5070 */
[----:B------:R-:W-:Y:S02]  /*66c0*/  ISETP.NE.U32.AND P3, PT, RZ, UR54, PT ;  /* 0x00000036ff007c0c */ /* 0x000fe4000bf65070 */
[----:B------:R-:W-:Y:S02]  /*66d0*/  PLOP3.LUT P2, PT, PT, PT, PT, 0x8, 0x80 ;  /* 0x000000000080781c */ /* 0x000fe40003f4e170 */
[----:B------:R-:W-:Y:S02]  /*66e0*/  ISETP.NE.AND.EX P5, PT, R55, RZ, PT, P5 ;  /* 0x000000ff3700720c */ /* 0x000fe40003fa5350 */
[----:B------:R-:W-:Y:S03]  /*66f0*/  ISETP.NE.AND.EX P3, PT, RZ, UR55, PT, P3 ;  /* 0x00000037ff007c0c */ /* 0x000fe6000bf65330 */
[----:B------:R-:W-:Y:S01]  /*6700*/  @!P4 PLOP3.LUT P2, PT, P1, PT, PT, 0x80, 0x8 ;  /* 0x000000000008c81c */ /* 0x000fe20000f4f070 */
[----:B------:R-:W-:Y:S01]  /*6710*/  @!UPT UIADD3 URZ, UPT, UPT, URZ, URZ, URZ ;  /* 0x000000fffffff290 */ /* 0x000fe2000fffe0ff */
[----:B------:R-:W-:Y:S11]  /*6720*/  @!P1 BRA `(.L_x_94) ;  /* 0x0000000000309947 */ /* 0x000ff60003800000 */
[----:B------:R-:W-:Y:S01]  /*6730*/  ISETP.NE.U32.AND P0, PT, R56, RZ, PT ;  /* 0x000000ff3800720c */ /* 0x000fe20003f05070 */
[----:B------:R-:W1:Y:S01]  /*6740*/  LDCU.64 UR4, c[0x0][0x358] ;  /* 0x00006b00ff0477ac */ /* 0x000e620008000a00 */
[----:B------:R-:W-:Y:S02]  /*6750*/  IMAD.MOV.U32 R61, RZ, RZ, 0x1 ;  /* 0x00000001ff3d7424 */ /* 0x000fe400078e00ff */
[----:B------:R-:W-:Y:S11]  /*6760*/  ISETP.NE.AND.EX P0, PT, R57, RZ, PT, P0 ;  /* 0x000000ff3900720c */ /* 0x000ff60003f05300 */
[----:B------:R-:W-:Y:S02]  /*6770*/  @!UPT UIADD3 URZ, UPT, UPT, URZ, URZ, URZ ;  /* 0x000000fffffff290 */ /* 0x000fe4000fffe0ff */
[----:B------:R-:W2:Y:S01]  /*6780*/  @P0 LDC.64 R2, c[0x0][0x888] ;  /* 0x00022200ff020b82 */ /* 0x000ea20000000a00 */
[----:B------:R-:W-:Y:S04]  /*6790*/  @P0 IMAD R0, R58, UR60, RZ ;  /* 0x0000003c3a000c24 */ /* 0x000fe8000f8e02ff */
[----:B--2---:R-:W-:Y:S04]  /*67a0*/  @P0 IMAD.WIDE R2, R0, 0x4, R2 ;  /* 0x0000000400020825 */ /* 0x004fe800078e0202 */
[----:B------:R-:W-:Y:S01]  /*67b0*/  HFMA2 R0, -RZ, RZ, 0, 5.9604644775390625e-08 ;  /* 0x00000001ff007431 */ /* 0x000fe200000001ff */
[----:B-1---5:R1:W5:Y:S04]  /*67c0*/  @P0 LDG.E R27, desc[UR4][R2.64] ;  /* 0x00000004021b0981 */ /* 0x022368000c1e1900 */
[----:B------:R-:W-:Y:S01]  /*67d0*/  @!P0 PRMT R61, R0, 0x7610, R61 ;  /* 0x00007610003d8816 */ /* 0x000fe2000000003d */
[----:B-1----:R-:W2:Y:S06]  /*67e0*/  @!P0 LDC R27, c[0x0][0x880] ;  /* 0x00022000ff1b8b82 */ /* 0x002eac0000000800 */
.L_x_94:
[----:B------:R-:W-:Y:S05]  /*67f0*/  @!P5 BRA `(.L_x_95) ;  /* 0x000000000024d947 */ /* 0x000fea0003800000 */
[----:B------:R-:W-:Y:S01]  /*6800*/  ISETP.NE.U32.AND P0, PT, R52, RZ, PT ;  /* 0x000000ff3400720c */ /* 0x000fe20003f05070 */
[----:B------:R-:W1:Y:S03]  /*6810*/  LDCU.64 UR4, c[0x0][0x358] ;  /* 0x00006b00ff0477ac */ /* 0x000e660008000a00 */
[----:B------:R-:W-:Y:S11]  /*6820*/  ISETP.NE.AND.EX P0, PT, R53, RZ, PT, P0 ;  /* 0x000000ff3500720c */ /* 0x000ff60003f05300 */
[----:B------:R-:W-:Y:S02]  /*6830*/  @!UPT UIADD3 URZ, UPT, UPT, URZ, URZ, URZ ;  /* 0x000000fffffff290 */ /* 0x000fe4000fffe0ff */
[----:B------:R-:W3:Y:S01]  /*6840*/  @P0 LDC.64 R2, c[0x0][0x8a8] ;  /* 0x00022a00ff020b82 */ /* 0x000ee20000000a00 */
[----:B------:R-:W-:Y:S04]  /*6850*/  @P0 IMAD R0, R54, UR60, RZ ;  /* 0x0000003c36000c24 */ /* 0x000fe8000f8e02ff */
[----:B---3--:R-:W-:Y:S05]  /*6860*/  @P0 IMAD.WIDE R2, R0, 0x4, R2 ;  /* 0x0000000400020825 */ /* 0x008fea00078e0202 */
[----:B-1---5:R1:W5:Y:S02]  /*6870*/  @P0 LDG.E R24, desc[UR4][R2.64] ;  /* 0x0000000402180981 */ /* 0x022364000c1e1900 */
[----:B-1----:R-:W3:Y:S02]  /*6880*/  @!P0 LDC R24, c[0x0][0x8a0] ;  /* 0x00022800ff188b82 */ /* 0x002ee40000000800 */
.L_x_95:
[----:B--2--5:R-:W-:Y:S01]  /*6890*/  FSETP.NEU.AND P0, PT, R27, RZ, PT ;  /* 0x000000ff1b00720b */ /* 0x024fe20003f0d000 */
[----:B------:R-:W-:Y:S01]  /*68a0*/  ULOP3.LUT UR4, UR53, 0x1, URZ, 0x3c, !UPT ;  /* 0x0000000135047892 */ /* 0x000fe2000f8e3cff */
[----:B------:R-:W-:Y:S01]  /*68b0*/  SEL R5, RZ, 0xffffffff, P3 ;  /* 0xffffffffff057807 */ /* 0x000fe20001800000 */
[----:B------:R-:W-:Y:S01]  /*68c0*/  BSSY B1, `(.L_x_96) ;  /* 0x000004c000017945 */ /* 0x000fe20003800000 */
[----:B------:R-:W-:Y:S01]  /*68d0*/  @!P4 LOP3.LUT P3, RZ, R61, 0xff, RZ, 0xc0, !PT ;  /* 0x000000ff3dffc812 */ /* 0x000fe2000786c0ff */
[----:B------:R-:W-:Y:S01]  /*68e0*/  IMAD.MOV.U32 R34, RZ, RZ, 0x1 ;  /* 0x00000001ff227424 */ /* 0x000fe200078e00ff */
[----:B------:R-:W-:Y:S01]  /*68f0*/  @!P4 SEL R4, RZ, 0xffffffff, P0 ;  /* 0xffffffffff04c807 */ /* 0x000fe20000000000 */
[----:B------:R-:W-:Y:S01]  /*6900*/  IMAD.U32 R32, RZ, RZ, UR4 ;  /* 0x00000004ff207e24 */ /* 0x000fe2000f8e00ff */
[----:B------:R-:W-:Y:S01]  /*6910*/  LEA R76, R22, UR43, 0x3 ;  /* 0x0000002b164c7c11 */ /* 0x000fe2000f8e18ff */
[----:B------:R-:W-:Y:S01]  /*6920*/  IMAD.U32 R35, RZ, RZ, UR45 ;  /* 0x0000002dff237e24 */ /* 0x000fe2000f8e00ff */
[----:B------:R-:W-:Y:S02]  /*6930*/  @P2 SEL R4, R5, R4, !P3 ;  /* 0x0000000405042207 */ /* 0x000fe40005800000 */
[----:B------:R-:W-:Y:S02]  /*6940*/  CS2R R38, SRZ ;  /* 0x0000000000267805 */ /* 0x000fe4000001ff00 */
[----:B------:R-:W-:Y:S02]  /*6950*/  SHF.L.U32 R3, R68, 0x1f, RZ ;  /* 0x0000001f44037819 */ /* 0x000fe400000006ff */
[----:B------:R-:W-:Y:S02]  /*6960*/  CS2R R36, SRZ ;  /* 0x0000000000247805 */ /* 0x000fe4000001ff00 */
[----:B------:R-:W-:Y:S02]  /*6970*/  @!P4 LOP3.LUT R4, R4, 0x1, RZ, 0xc0, !PT ;  /* 0x000000010404c812 */ /* 0x000fe400078ec0ff */
[----:B------:R-:W-:Y:S02]  /*6980*/  CS2R R42, SRZ ;  /* 0x00000000002a7805 */ /* 0x000fe4000001ff00 */
[----:B------:R-:W-:Y:S02]  /*6990*/  LEA.HI R25, R22, R22, RZ, 0x1 ;  /* 0x0000001616197211 */ /* 0x000fe400078f08ff */
[----:B------:R-:W-:Y:S02]  /*69a0*/  CS2R R40, SRZ ;  /* 0x0000000000287805 */ /* 0x000fe4000001ff00 */
[----:B------:R-:W-:Y:S01]  /*69b0*/  ISETP.NE.U32.OR P5, PT, R4, 0x1, P4 ;  /* 0x000000010400780c */ /* 0x000fe200027a5470 */
[----:B------:R-:W-:Y:S01]  /*69c0*/  IMAD.U32 R4, RZ, RZ, UR45 ;  /* 0x0000002dff047e24 */ /* 0x000fe2000f8e00ff */
[----:B------:R-:W-:Y:S01]  /*69d0*/  LOP3.LUT P4, R65, R61, 0xff, RZ, 0xc0, !PT ;  /* 0x000000ff3d417812 */ /* 0x000fe2000788c0ff */
[C---:B------:R-:W-:Y:S01]  /*69e0*/  IMAD.SHL.U32 R0, R25.reuse, 0x20, RZ ;  /* 0x0000002019007824 */ /* 0x040fe200078e00ff */
[----:B------:R-:W-:Y:S02]  /*69f0*/  LOP3.LUT R25, R25, 0xffe, RZ, 0xc0, !PT ;  /* 0x00000ffe19197812 */ /* 0x000fe400078ec0ff */
[----:B------:R-:W-:Y:S02]  /*6a00*/  CS2R R46, SRZ ;  /* 0x00000000002e7805 */ /* 0x000fe4000001ff00 */
[----:B------:R-:W-:Y:S02]  /*6a10*/  LEA R2, R4, UR43, 0x3 ;  /* 0x0000002b04027c11 */ /* 0x000fe4000f8e18ff */
[----:B------:R-:W-:Y:S02]  /*6a20*/  CS2R R44, SRZ ;  /* 0x00000000002c7805 */ /* 0x000fe4000001ff00 */
[----:B------:R-:W-:Y:S01]  /*6a30*/  SEL R4, RZ, 0xffffffff, P0 ;  /* 0xffffffffff047807 */ /* 0x000fe20000000000 */
[----:B------:R-:W-:Y:S01]  /*6a40*/  IMAD.IADD R25, R22, 0x1, -R25 ;  /* 0x0000000116197824 */ /* 0x000fe200078e0a19 */
[----:B------:R-:W-:Y:S02]  /*6a50*/  LOP3.LUT R0, R0, 0xffffffc0, RZ, 0xc0, !PT ;  /* 0xffffffc000007812 */ /* 0x000fe400078ec0ff */
[----:B------:R-:W-:Y:S02]  /*6a60*/  CS2R R50, SRZ ;  /* 0x0000000000327805 */ /* 0x000fe4000001ff00 */
[----:B------:R-:W-:Y:S02]  /*6a70*/  @P1 SEL R4, R5, R4, !P4 ;  /* 0x0000000405041207 */ /* 0x000fe40006000000 */
[----:B------:R-:W-:Y:S02]  /*6a80*/  CS2R R48, SRZ ;  /* 0x0000000000307805 */ /* 0x000fe4000001ff00 */
[----:B------:R-:W-:Y:S01]  /*6a90*/  @P5 SHF.L.U32 R7, R32, 0x1f, RZ ;  /* 0x0000001f20075819 */ /* 0x000fe200000006ff */
[----:B------:R-:W-:Y:S01]  /*6aa0*/  IMAD.IADD R0, R23, 0x1, R0 ;  /* 0x0000000117007824 */ /* 0x000fe200078e0200 */
[----:B------:R-:W-:Y:S02]  /*6ab0*/  LOP3.LUT R4, R4, 0x1, RZ, 0xc0, !PT ;  /* 0x0000000104047812 */ /* 0x000fe400078ec0ff */
[----:B------:R-:W1:Y:S01]  /*6ac0*/  @P5 SYNCS.PHASECHK.TRANS64.TRYWAIT P3, [R2+URZ+0x30], R7 ;  /* 0x00003007020055a7 */ /* 0x000e6200080611ff */
[----:B------:R-:W-:Y:S01]  /*6ad0*/  P2R R75, PR, RZ, 0x20 ;  /* 0x00000020ff4b7803 */ /* 0x000fe20000000000 */
[----:B------:R-:W-:Y:S01]  /*6ae0*/  IMAD R25, R25, 0x100000, R0 ;  /* 0x0010000019197824 */ /* 0x000fe200078e0200 */
[----:B------:R-:W-:Y:S04]  /*6af0*/  ISETP.NE.U32.AND P0, PT, R4, 0x1, PT ;  /* 0x000000010400780c */ /* 0x000fe80003f05070 */
[----:B------:R-:W-:Y:S01]  /*6b00*/  P2R R79, PR, RZ, 0x1 ;  /* 0x00000001ff4f7803 */ /* 0x000fe20000000000 */
[----:B------:R2:W4:Y:S01]  /*6b10*/  SYNCS.PHASECHK.TRANS64.TRYWAIT P2, [R76+URZ+0x90], R3 ;  /* 0x000090034c0075a7 */ /* 0x00052200080411ff */
[----:B-1----:R-:W-:Y:S01]  /*6b20*/  @P5 SEL R34, RZ, 0x1, !P3 ;  /* 0x00000001ff225807 */ /* 0x002fe20005800000 */
[----:B--2---:R-:W-:Y:S06]  /*6b30*/  @!P5 BRA `(.L_x_97) ;  /* 0x000000000090d947 */ /* 0x004fec0003800000 */
[----:B------:R-:W-:Y:S01]  /*6b40*/  HFMA2 R47, -RZ, RZ, 0, 0 ;  /* 0x00000000ff2f7431 */ /* 0x000fe200000001ff */
[----:B------:R-:W-:Y:S01]  /*6b50*/  ISETP.NE.AND P0, PT, R34, RZ, PT ;  /* 0x000000ff2200720c */ /* 0x000fe20003f05270 */
[----:B------:R-:W-:Y:S01]  /*6b60*/  IMAD.U32 R5, RZ, RZ, UR45 ;  /* 0x0000002dff057e24 */ /* 0x000fe2000f8e00ff */
[----:B------:R-:W-:Y:S11]  /*6b70*/  BSSY B0, `(.L_x_98) ;  /* 0x0000005000007945 */ /* 0x000ff60003800000 */
[----:B------:R-:W-:Y:S05]  /*6b80*/  @P0 BRA `(.L_x_99) ;  /* 0x00000000000c0947 */ /* 0x000fea0003800000 */
[----:B------:R-:W-:Y:S04]  /*6b90*/  SHF.L.U32 R7, R32, 0x1f, RZ ;  /* 0x0000001f20077819 */ /* 0x000fe800000006ff */
[----:B------:R-:W1:Y:S02]  /*6ba0*/  SYNCS.PHASECHK.TRANS64.TRYWAIT P0, [R2+URZ+0x30], R7 ;  /* 0x00003007020075a7 */ /* 0x000e6400080011ff */
[----:B-1----:R-:W-:Y:S05]  /*6bb0*/  @!P0 BRA `(.L_x_100) ;  /* 0x0000002000408947 */ /* 0x002fea0003800000 */
.L_x_99:
[----:B------:R-:W-:Y:S05]  /*6bc0*/  BSYNC B0 ;  /* 0x0000000000007941 */ /* 0x000fea0003800000 */
.L_x_98:
[----:B------:R-:W-:Y:S01]  /*6bd0*/  ISETP.NE.AND P0, PT, R79, RZ, PT ;  /* 0x000000ff4f00720c */ /* 0x000fe20003f05270 */
[----:B------:R-:W-:Y:S01]  /*6be0*/  IMAD.MOV.U32 R46, RZ, RZ, RZ ;  /* 0x000000ffff2e7224 */ /* 0x000fe200078e00ff */
[----:B------:R-:W-:Y:S02]  /*6bf0*/  CS2R R44, SRZ ;  /* 0x00000000002c7805 */ /* 0x000fe4000001ff00 */
[----:B------:R-:W-:Y:S02]  /*6c00*/  CS2R R50, SRZ ;  /* 0x0000000000327805 */ /* 0x000fe4000001ff00 */
[----:B------:R-:W-:Y:S02]  /*6c10*/  CS2R R48, SRZ ;  /* 0x0000000000307805 */ /* 0x000fe4000001ff00 */
[----:B------:R-:W-:Y:S02]  /*6c20*/  CS2R R42, SRZ ;  /* 0x00000000002a7805 */ /* 0x000fe4000001ff00 */
[----:B------:R-:W-:Y:S02]  /*6c30*/  CS2R R40, SRZ ;  /* 0x0000000000287805 */ /* 0x000fe4000001ff00 */
[----:B------:R-:W-:Y:S02]  /*6c40*/  CS2R R38, SRZ ;  /* 0x0000000000267805 */ /* 0x000fe4000001ff00 */
[----:B------:R-:W-:Y:S01]  /*6c50*/  CS2R R36, SRZ ;  /* 0x0000000000247805 */ /* 0x000fe2000001ff00 */
[----:B------:R-:W-:Y:S01]  /*6c60*/  @P0 IMAD R5, R5, 0x800, R60 ;  /* 0x0000080005050824 */ /* 0x000fe200078e023c */
[----:B------:R-:W-:Y:S05]  /*6c70*/  @P0 WARPSYNC.ALL ;  /* 0x0000000000000948 */ /* 0x000fea0003800000 */
[----:B------:R-:W-:Y:S01]  /*6c80*/  @P0 LEA R5, R5, UR43, 0x2 ;  /* 0x0000002b05050c11 */ /* 0x000fe2000f8e10ff */
[----:B------:R-:W-:Y:S04]  /*6c90*/  UIADD3 UR4, UPT, UPT, UR45, 0x1, URZ ;  /* 0x000000012d047890 */ /* 0x000fe8000fffe0ff */
[----:B------:R2:W2:Y:S01]  /*6ca0*/  @P0 LDSM.16.M88.4 R48, [R5+0x400] ;  /* 0x000400000530083b */ /* 0x0004a20000000200 */
[----:B------:R-:W-:Y:S01]  /*6cb0*/  @P0 VIADD R0, R5, 0x400 ;  /* 0x0000040005000836 */ /* 0x000fe20000000000 */
[----:B------:R-:W-:Y:S01]  /*6cc0*/  UISETP.NE.AND UP0, UPT, UR4, 0x3, UPT ;  /* 0x000000030400788c */ /* 0x000fe2000bf05270 */
[C-C-:B-1----:R-:W-:Y:S02]  /*6cd0*/  @P0 IMAD R2, R70.reuse, 0x4, R5.reuse ;  /* 0x0000000446020824 */ /* 0x142fe400078e0205 */
[C---:B------:R-:W-:Y:S01]  /*6ce0*/  @P0 IMAD R7, R69.reuse, 0x4, R0 ;  /* 0x0000000445070824 */ /* 0x040fe200078e0200 */
[----:B------:R-:W-:Y:S01]  /*6cf0*/  USEL UR5, URZ, 0x1, UP0 ;  /* 0x00000001ff057887 */ /* 0x000fe20008000000 */
[----:B------:R-:W-:Y:S01]  /*6d00*/  @P0 IMAD R0, R69, 0x4, R5 ;  /* 0x0000000445000824 */ /* 0x000fe200078e0205 */
[----:B------:R1:W1:Y:S01]  /*6d10*/  @P0 LDSM.16.M88.4 R44, [R2+0x400] ;  /* 0x00040000022c083b */ /* 0x0002620000000200 */
[----:B------:R-:W-:Y:S01]  /*6d20*/  @P0 IMAD R4, R70, 0x4, R7 ;  /* 0x0000000446040824 */ /* 0x000fe200078e0207 */
[----:B------:R-:W-:Y:S02]  /*6d30*/  USEL UR4, UR4, URZ, UP0 ;  /* 0x000000ff04047287 */ /* 0x000fe40008000000 */
[----:B------:R1:W1:Y:S01]  /*6d40*/  @P0 LDSM.16.M88.4 R40, [R0+0x400] ;  /* 0x000400000028083b */ /* 0x0002620000000200 */
[----:B------:R-:W-:Y:S03]  /*6d50*/  LOP3.LUT R32, R32, UR5, RZ, 0x3c, !PT ;  /* 0x0000000520207c12 */ /* 0x000fe6000f8e3cff */
[----:B------:R1:W1:Y:S01]  /*6d60*/  @P0 LDSM.16.M88.4 R36, [R4] ;  /* 0x000000000424083b */ /* 0x0002620000000200 */
[----:B------:R-:W-:Y:S03]  /*6d70*/  IMAD.U32 R35, RZ, RZ, UR4 ;  /* 0x00000004ff237e24 */ /* 0x000fe6000f8e00ff */
.L_x_97:
[----:B------:R-:W-:Y:S05]  /*6d80*/  BSYNC B1 ;  /* 0x0000000000017941 */ /* 0x000fea0003800000 */
.L_x_96:
[----:B--2---:R-:W-:Y:S04]  /*6d90*/  SHF.R.U32.HI R5, RZ, 0x15, R25 ;  /* 0x00000015ff057819 */ /* 0x004fe80000011619 */
[----:B------:R-:W-:Y:S01]  /*6da0*/  LOP3.LUT P0, RZ, R5, 0x3, R62, 0x48, !PT ;  /* 0x0000000305ff7812 */ /* 0x000fe2000780483e */
[----:B------:R-:W-:Y:S01]  /*6db0*/  @!UPT UIADD3 URZ, UPT, UPT, URZ, URZ, URZ ;  /* 0x000000fffffff290 */ /* 0x000fe2000fffe0ff */
[----:B----4-:R-:W-:Y:S11]  /*6dc0*/  @P2 BRA `(.L_x_101) ;  /* 0x0000000000082947 */ /* 0x010ff60003800000 */
[----:B------:R-:W2:Y:S02]  /*6dd0*/  SYNCS.PHASECHK.TRANS64.TRYWAIT P1, [R76+URZ+0x90], R3 ;  /* 0x000090034c0075a7 */ /* 0x000ea400080211ff */
[----:B--2---:R-:W-:Y:S05]  /*6de0*/  @!P1 BRA `(.L_x_102) ;  /* 0x0000001c00c89947 */ /* 0x004fea0003800000 */
.L_x_101:
[----:B------:R-:W-:Y:S05]  /*6df0*/  @!P0 BRA `(.L_x_103) ;  /* 0x0000000000408947 */ /* 0x000fea0003800000 */
[----:B------:R-:W4:Y:S01]  /*6e00*/  LDCU.64 UR8, c[0x4][0x70] ;  /* 0x01000e00ff0877ac */ /* 0x000f220008000a00 */
[----:B--2---:R-:W-:Y:S01]  /*6e10*/  MOV R3, 0x0 ;  /* 0x0000000000037802 */ /* 0x004fe20000000f00 */
[----:B------:R-:W-:Y:S02]  /*6e20*/  HFMA2 R12, -RZ, RZ, 0, 5.9604644775390625e-08 ;  /* 0x00000001ff0c7431 */ /* 0x000fe400000001ff */
[----:B------:R-:W-:Y:S02]  /*6e30*/  IMAD.MOV.U32 R8, RZ, RZ, 0x192 ;  /* 0x00000192ff087424 */ /* 0x000fe400078e00ff */
[----:B------:R-:W-:Y:S01]  /*6e40*/  IMAD.MOV.U32 R13, RZ, RZ, RZ ;  /* 0x000000ffff0d7224 */ /* 0x000fe200078e00ff */
[----:B------:R-:W2:Y:S01]  /*6e50*/  LDCU.64 UR6, c[0x4][0x78] ;  /* 0x01000f00ff0677ac */ /* 0x000ea20008000a00 */
[----:B-1----:R-:W1:Y:S01]  /*6e60*/  LDC.64 R2, c[0x4][R3] ;  /* 0x0100000003027b82 */ /* 0x002e620000000a00 */
[----:B------:R-:W5:Y:S01]  /*6e70*/  LDCU.64 UR4, c[0x4][0x10] ;  /* 0x01000200ff0477ac */ /* 0x000f620008000a00 */
[----:B----4-:R-:W-:Y:S01]  /*6e80*/  MOV R5, UR9 ;  /* 0x0000000900057c02 */ /* 0x010fe20008000f00 */
[----:B------:R-:W-:Y:S01]  /*6e90*/  IMAD.U32 R4, RZ, RZ, UR8 ;  /* 0x00000008ff047e24 */ /* 0x000fe2000f8e00ff */
[----:B--2---:R-:W-:Y:S01]  /*6ea0*/  MOV R7, UR7 ;  /* 0x0000000700077c02 */ /* 0x004fe20008000f00 */
[----:B------:R-:W-:Y:S01]  /*6eb0*/  IMAD.U32 R6, RZ, RZ, UR6 ;  /* 0x00000006ff067e24 */ /* 0x000fe2000f8e00ff */
[----:B-----5:R-:W-:Y:S01]  /*6ec0*/  MOV R11, UR5 ;  /* 0x00000005000b7c02 */ /* 0x020fe20008000f00 */
[----:B------:R-:W-:Y:S02]  /*6ed0*/  IMAD.U32 R10, RZ, RZ, UR4 ;  /* 0x00000004ff0a7e24 */ /* 0x000fe4000f8e00ff */
[----:B------:R-:W-:Y:S07]  /*6ee0*/  LEPC R20, `(.L_x_103) ;  /* 0x000000001014794e */ /* 0x000fee0000000000 */
[----:B-1-3--:R-:W-:Y:S05]  /*6ef0*/  CALL.ABS.NOINC R2 ;  /* 0x0000000002007343 */ /* 0x00afea0003c00000 */
.L_x_103:
[----:B------:R-:W-:Y:S01]  /*6f00*/  LOP3.LUT R20, R48, 0xffffe000, RZ, 0xc0, !PT ;  /* 0xffffe00030147812 */ /* 0x000fe200078ec0ff */
[----:B------:R-:W-:Y:S05]  /*6f10*/  WARPSYNC.ALL ;  /* 0x0000000000007948 */ /* 0x000fea0003800000 */
[----:B------:R-:W-:Y:S01]  /*6f20*/  R2UR UR4, R25 ;  /* 0x00000000190472ca */ /* 0x000fe200000e0000 */
[----:B------:R-:W-:Y:S01]  /*6f30*/  IMAD.SHL.U32 R78, R70, 0x4, RZ ;  /* 0x00000004464e7824 */ /* 0x000fe200078e00ff */
[----:B------:R-:W-:Y:S01]  /*6f40*/  LOP3.LUT R21, R49, 0xffffe000, RZ, 0xc0, !PT ;  /* 0xffffe00031157812 */ /* 0x000fe200078ec0ff */
[----:B------:R-:W-:Y:S01]  /*6f50*/  IMAD.U32 R77, RZ, RZ, UR45 ;  /* 0x0000002dff4d7e24 */ /* 0x000fe2000f8e00ff */
[----:B------:R-:W-:Y:S01]  /*6f60*/  LOP3.LUT R26, R50, 0xffffe000, RZ, 0xc0, !PT ;  /* 0xffffe000321a7812 */ /* 0x000fe200078ec0ff */
[----:B------:R-:W-:Y:S01]  /*6f70*/  BSSY.RECONVERGENT B0, `(.L_x_104) ;  /* 0x000005a000007945 */ /* 0x000fe20003800200 */
[----:B-1----:R-:W-:Y:S01]  /*6f80*/  LOP3.LUT R33, R46, 0xffffe000, RZ, 0xc0, !PT ;  /* 0xffffe0002e217812 */ /* 0x002fe200078ec0ff */
[----:B------:R-:W-:Y:S01]  /*6f90*/  IMAD R80, R77, 0x800, R60 ;  /* 0x000008004d507824 */ /* 0x000fe200078e023c */
[----:B------:R-:W-:Y:S01]  /*6fa0*/  ISETP.NE.AND P0, PT, R71, RZ, PT ;  /* 0x000000ff4700720c */ /* 0x000fe20003f05270 */
[----:B------:R-:W-:Y:S03]  /*6fb0*/  IMAD.SHL.U32 R77, R69, 0x4, RZ ;  /* 0x00000004454d7824 */ /* 0x000fe600078e00ff */
[----:B------:R-:W-:Y:S01]  /*6fc0*/  LEA R80, R80, UR43, 0x2 ;  /* 0x0000002b50507c11 */ /* 0x000fe2000f8e10ff */
[----:B------:R-:W3:Y:S03]  /*6fd0*/  LDTM.16dp128bit.x8 R4, tmem[UR4] ;  /* 0x00000004000479ee */ /* 0x000ee60008180000 */
[C-C-:B------:R-:W-:Y:S02]  /*6fe0*/  IADD3 R83, PT, PT, R78.reuse, 0x400, R80.reuse ;  /* 0x000004004e537810 */ /* 0x140fe40007ffe050 */
[----:B------:R-:W-:Y:S05]  /*6ff0*/  IADD3 R81, PT, PT, R77, 0x400, R80 ;  /* 0x000004004d517810 */ /* 0x000fea0007ffe050 */
[----:B------:R-:W-:Y:S02]  /*7000*/  IMAD.IADD R82, R78, 0x1, R81 ;  /* 0x000000014e527824 */ /* 0x000fe400078e0251 */
[C---:B---3--:R-:W-:Y:S01]  /*7010*/  FMUL R0, R24.reuse, R4 ;  /* 0x0000000418007220 */ /* 0x048fe20000400000 */
[C---:B------:R-:W-:Y:S01]  /*7020*/  FMUL R2, R24.reuse, R5 ;  /* 0x0000000518027220 */ /* 0x040fe20000400000 */
[C---:B--2---:R-:W-:Y:S01]  /*7030*/  FMUL R3, R24.reuse, R6 ;  /* 0x0000000618037220 */ /* 0x044fe20000400000 */
[----:B------:R-:W-:Y:S01]  /*7040*/  FMUL R7, R24, R7 ;  /* 0x0000000718077220 */ /* 0x000fe20000400000 */
[----:B------:R-:W-:Y:S01]  /*7050*/  FFMA R28, R27, R20, R0 ;  /* 0x000000141b1c7223 */ /* 0x000fe20000000000 */
[----:B------:R-:W-:Y:S01]  /*7060*/  LOP3.LUT R20, R51, 0xffffe000, RZ, 0xc0, !PT ;  /* 0xffffe00033147812 */ /* 0x000fe200078ec0ff */
[C---:B------:R-:W-:Y:S01]  /*7070*/  FFMA R29, R27.reuse, R21, R2 ;  /* 0x000000151b1d7223 */ /* 0x040fe20000000002 */
[----:B------:R-:W-:Y:S01]  /*7080*/  LOP3.LUT R21, R44, 0xffffe000, RZ, 0xc0, !PT ;  /* 0xffffe0002c157812 */ /* 0x000fe200078ec0ff */
[----:B------:R-:W-:Y:S01]  /*7090*/  FFMA R30, R27, R26, R3 ;  /* 0x0000001a1b1e7223 */ /* 0x000fe20000000003 */
[----:B------:R-:W-:Y:S01]  /*70a0*/  LOP3.LUT R26, R45, 0xffffe000, RZ, 0xc0, !PT ;  /* 0xffffe0002d1a7812 */ /* 0x000fe200078ec0ff */
[C---:B------:R-:W-:Y:S01]  /*70b0*/  FMUL R4, R24.reuse, R8 ;  /* 0x0000000818047220 */ /* 0x040fe20000400000 */
[----:B------:R-:W-:Y:S01]  /*70c0*/  F2FP.TF32.F32.PACK_B R28, R28 ;  /* 0x0000001cff1c723e */ /* 0x000fe200024050ff */
[----:B------:R-:W-:Y:S01]  /*70d0*/  FFMA R31, R27, R20, R7 ;  /* 0x000000141b1f7223 */ /* 0x000fe20000000007 */
[----:B------:R-:W-:Y:S01]  /*70e0*/  LOP3.LUT R20, R47, 0xffffe000, RZ, 0xc0, !PT ;  /* 0xffffe0002f147812 */ /* 0x000fe200078ec0ff */
[C---:B------:R-:W-:Y:S01]  /*70f0*/  FMUL R5, R24.reuse, R9 ;  /* 0x0000000918057220 */ /* 0x040fe20000400000 */
[----:B------:R-:W-:Y:S01]  /*7100*/  F2FP.TF32.F32.PACK_B R29, R29 ;  /* 0x0000001dff1d723e */ /* 0x000fe200024050ff */
[C---:B------:R-:W-:Y:S01]  /*7110*/  FMUL R6, R24.reuse, R10 ;  /* 0x0000000a18067220 */ /* 0x040fe20000400000 */
[----:B------:R-:W-:Y:S01]  /*7120*/  F2FP.TF32.F32.PACK_B R30, R30 ;  /* 0x0000001eff1e723e */ /* 0x000fe200024050ff */
[----:B------:R-:W-:Y:S01]  /*7130*/  FMUL R11, R24, R11 ;  /* 0x0000000b180b7220 */ /* 0x000fe20000400000 */
[----:B------:R-:W-:Y:S01]  /*7140*/  F2FP.TF32.F32.PACK_B R31, R31 ;  /* 0x0000001fff1f723e */ /* 0x000fe200024050ff */
[C---:B------:R-:W-:Y:S01]  /*7150*/  FFMA R4, R27.reuse, R21, R4 ;  /* 0x000000151b047223 */ /* 0x040fe20000000004 */
[----:B------:R-:W-:Y:S01]  /*7160*/  LOP3.LUT R21, R40, 0xffffe000, RZ, 0xc0, !PT ;  /* 0xffffe00028157812 */ /* 0x000fe200078ec0ff */
[----:B------:R-:W-:Y:S01]  /*7170*/  FFMA R5, R27, R26, R5 ;  /* 0x0000001a1b057223 */ /* 0x000fe20000000005 */
[----:B------:R-:W-:Y:S01]  /*7180*/  LOP3.LUT R26, R43, 0xffffe000, RZ, 0xc0, !PT ;  /* 0xffffe0002b1a7812 */ /* 0x000fe200078ec0ff */
[C---:B------:R-:W-:Y:S01]  /*7190*/  FFMA R6, R27.reuse, R33, R6 ;  /* 0x000000211b067223 */ /* 0x040fe20000000006 */
[----:B------:R-:W-:Y:S01]  /*71a0*/  LOP3.LUT R33, R42, 0xffffe000, RZ, 0xc0, !PT ;  /* 0xffffe0002a217812 */ /* 0x000fe200078ec0ff */
[C---:B------:R-:W-:Y:S01]  /*71b0*/  FMUL R8, R24.reuse, R12 ;  /* 0x0000000c18087220 */ /* 0x040fe20000400000 */
[----:B------:R-:W-:Y:S01]  /*71c0*/  F2FP.TF32.F32.PACK_B R4, R4 ;  /* 0x00000004ff04723e */ /* 0x000fe200024050ff */
[----:B------:R-:W-:Y:S01]  /*71d0*/  FFMA R7, R27, R20, R11 ;  /* 0x000000141b077223 */ /* 0x000fe2000000000b */
[----:B------:R-:W-:Y:S01]  /*71e0*/  LOP3.LUT R20, R41, 0xffffe000, RZ, 0xc0, !PT ;  /* 0xffffe00029147812 */ /* 0x000fe200078ec0ff */
[----:B------:R-:W-:Y:S01]  /*71f0*/  FMUL R9, R24, R13 ;  /* 0x0000000d18097220 */ /* 0x000fe20000400000 */
[----:B------:R-:W-:Y:S01]  /*7200*/  F2FP.TF32.F32.PACK_B R5, R5 ;  /* 0x00000005ff05723e */ /* 0x000fe200024050ff */
[----:B------:R1:W-:Y:S01]  /*7210*/  STSM.16.M88.4 [R80+0x400], R28 ;  /* 0x0004001c50007844 */ /* 0x0003e20000000200 */
[----:B------:R-:W-:Y:S01]  /*7220*/  F2FP.TF32.F32.PACK_B R6, R6 ;  /* 0x00000006ff06723e */ /* 0x000fe200024050ff */
[C---:B------:R-:W-:Y:S01]  /*7230*/  FFMA R8, R27.reuse, R21, R8 ;  /* 0x000000151b087223 */ /* 0x040fe20000000008 */
[----:B------:R-:W-:Y:S01]  /*7240*/  LOP3.LUT R21, R36, 0xffffe000, RZ, 0xc0, !PT ;  /* 0xffffe00024157812 */ /* 0x000fe200078ec0ff */
[C---:B------:R-:W-:Y:S01]  /*7250*/  FMUL R10, R24.reuse, R14 ;  /* 0x0000000e180a7220 */ /* 0x040fe20000400000 */
[C---:B------:R-:W-:Y:S01]  /*7260*/  FMUL R15, R24.reuse, R15 ;  /* 0x0000000f180f7220 */ /* 0x040fe20000400000 */
[C---:B------:R-:W-:Y:S01]  /*7270*/  FMUL R12, R24.reuse, R16 ;  /* 0x00000010180c7220 */ /* 0x040fe20000400000 */
[C---:B------:R-:W-:Y:S01]  /*7280*/  FFMA R9, R27.reuse, R20, R9 ;  /* 0x000000141b097223 */ /* 0x040fe20000000009 */
[C---:B------:R-:W-:Y:S01]  /*7290*/  FFMA R10, R27.reuse, R33, R10 ;  /* 0x000000211b0a7223 */ /* 0x040fe2000000000a */
[C---:B------:R-:W-:Y:S01]  /*72a0*/  FFMA R11, R27.reuse, R26, R15 ;  /* 0x0000001a1b0b7223 */ /* 0x040fe2000000000f */
[----:B------:R-:W-:Y:S01]  /*72b0*/  FFMA R12, R27, R21, R12 ;  /* 0x000000151b0c7223 */ /* 0x000fe2000000000c */
[----:B------:R-:W-:Y:S01]  /*72c0*/  LOP3.LUT R20, R37, 0xffffe000, RZ, 0xc0, !PT ;  /* 0xffffe00025147812 */ /* 0x000fe200078ec0ff */
[----:B------:R-:W-:Y:S01]  /*72d0*/  FMUL R13, R24, R17 ;  /* 0x00000011180d7220 */ /* 0x000fe20000400000 */
[----:B------:R-:W-:Y:S01]  /*72e0*/  LOP3.LUT R21, R38, 0xffffe000, RZ, 0xc0, !PT ;  /* 0xffffe00026157812 */ /* 0x000fe200078ec0ff */
[C---:B------:R-:W-:Y:S01]  /*72f0*/  FMUL R14, R24.reuse, R18 ;  /* 0x00000012180e7220 */ /* 0x040fe20000400000 */
[----:B------:R-:W-:Y:S01]  /*7300*/  LOP3.LUT R26, R39, 0xffffe000, RZ, 0xc0, !PT ;  /* 0xffffe000271a7812 */ /* 0x000fe200078ec0ff */
[----:B------:R-:W-:Y:S01]  /*7310*/  FMUL R19, R24, R19 ;  /* 0x0000001318137220 */ /* 0x000fe20000400000 */
[----:B------:R-:W-:Y:S01]  /*7320*/  F2FP.TF32.F32.PACK_B R7, R7 ;  /* 0x00000007ff07723e */ /* 0x000fe200024050ff */
[C---:B------:R-:W-:Y:S01]  /*7330*/  FFMA R13, R27.reuse, R20, R13 ;  /* 0x000000141b0d7223 */ /* 0x040fe2000000000d */
[C---:B------:R-:W-:Y:S01]  /*7340*/  FFMA R14, R27.reuse, R21, R14 ;  /* 0x000000151b0e7223 */ /* 0x040fe2000000000e */
[----:B------:R-:W-:Y:S01]  /*7350*/  FFMA R15, R27, R26, R19 ;  /* 0x0000001a1b0f7223 */ /* 0x000fe20000000013 */
[----:B------:R-:W-:Y:S01]  /*7360*/  F2FP.TF32.F32.PACK_B R8, R8 ;  /* 0x00000008ff08723e */ /* 0x000fe200024050ff */
[----:B------:R1:W-:Y:S01]  /*7370*/  STSM.16.M88.4 [R83], R4 ;  /* 0x0000000453007844 */ /* 0x0003e20000000200 */
[----:B------:R-:W-:Y:S02]  /*7380*/  F2FP.TF32.F32.PACK_B R9, R9 ;  /* 0x00000009ff09723e */ /* 0x000fe400024050ff */
[----:B------:R-:W-:Y:S02]  /*7390*/  F2FP.TF32.F32.PACK_B R10, R10 ;  /* 0x0000000aff0a723e */ /* 0x000fe400024050ff */
[----:B------:R-:W-:Y:S02]  /*73a0*/  F2FP.TF32.F32.PACK_B R11, R11 ;  /* 0x0000000bff0b723e */ /* 0x000fe400024050ff */
[----:B------:R-:W-:Y:S02]  /*73b0*/  F2FP.TF32.F32.PACK_B R12, R12 ;  /* 0x0000000cff0c723e */ /* 0x000fe400024050ff */
[----:B------:R-:W-:Y:S01]  /*73c0*/  F2FP.TF32.F32.PACK_B R13, R13 ;  /* 0x0000000dff0d723e */ /* 0x000fe200024050ff */
[----:B------:R1:W-:Y:S01]  /*73d0*/  STSM.16.M88.4 [R81], R8 ;  /* 0x0000000851007844 */ /* 0x0003e20000000200 */
[----:B------:R-:W-:Y:S02]  /*73e0*/  F2FP.TF32.F32.PACK_B R14, R14 ;  /* 0x0000000eff0e723e */ /* 0x000fe400024050ff */
[----:B------:R-:W-:Y:S05]  /*73f0*/  F2FP.TF32.F32.PACK_B R15, R15 ;  /* 0x0000000fff0f723e */ /* 0x000fea00024050ff */
[----:B------:R1:W-:Y:S01]  /*7400*/  STSM.16.M88.4 [R82], R12 ;  /* 0x0000000c52007844 */ /* 0x0003e20000000200 */
[----:B------:R-:W-:Y:S01]  /*7410*/  @!PT LDS RZ, [RZ] ;  /* 0x00000000fffff984 */ /* 0x000fe20000000800 */
[----:B------:R-:W-:Y:S01]  /*7420*/  @!PT LDS RZ, [RZ] ;  /* 0x00000000fffff984 */ /* 0x000fe20000000800 */
[----:B------:R-:W-:Y:S01]  /*7430*/  @!PT LDS RZ, [RZ] ;  /* 0x00000000fffff984 */ /* 0x000fe20000000800 */
[----:B------:R-:W-:Y:S01]  /*7440*/  @!PT LDS RZ, [RZ] ;  /* 0x00000000fffff984 */ /* 0x000fe20000000800 */
[----:B------:R2:W-:Y:S07]  /*7450*/  MEMBAR.ALL.CTA ;  /* 0x0000000000007992 */ /* 0x0005ee0000008000 */
[----:B--2---:R-:W2:Y:S02]  /*7460*/  FENCE.VIEW.ASYNC.S ;  /* 0x00000000000073c6 */ /* 0x004ea40000000000 */
[----:B--2---:R-:W-:Y:S06]  /*7470*/  BAR.SYNC.DEFER_BLOCKING 0x1, 0x80 ;  /* 0x0042000000007b1d */ /* 0x004fec0000010000 */
[----:B------:R-:W-:Y:S05]  /*7480*/  @P0 BRA `(.L_x_105) ;  /* 0x0000000000200947 */ /* 0x000fea0003800000 */
[----:B------:R-:W2:Y:S01]  /*7490*/  LDCU.64 UR6, c[0x0][0x348] ;  /* 0x00006900ff0677ac */ /* 0x000ea20008000a00 */
[----:B------:R-:W-:Y:S01]  /*74a0*/  ULEA UR5, UR45, UR43, 0xd ;  /* 0x0000002b2d057291 */ /* 0x000fe2000f8e68ff */
[----:B------:R-:W-:Y:S03]  /*74b0*/  UMOV UR51, UR60 ;  /* 0x0000003c00337c82 */ /* 0x000fe60008000000 */
[----:B------:R-:W-:Y:S02]  /*74c0*/  UIADD3 UR48, UPT, UPT, UR5, 0x400, URZ ;  /* 0x0000040005307890 */ /* 0x000fe4000fffe0ff */
[----:B--2---:R-:W-:Y:S04]  /*74d0*/  UIADD3 UR4, UP0, UPT, UR6, 0x680, URZ ;  /* 0x0000068006047890 */ /* 0x004fe8000ff1e0ff */
[----:B------:R-:W-:Y:S09]  /*74e0*/  UIADD3.X UR5, UPT, UPT, URZ, UR7, URZ, UP0, !UPT ;  /* 0x00000007ff057290 */ /* 0x000ff200087fe4ff */
[----:B------:R2:W-:Y:S02]  /*74f0*/  UTMASTG.3D [UR48], [UR4] ;  /* 0x00000030040073b5 */ /* 0x0005e40008010000 */
[----:B--2---:R0:W-:Y:S02]  /*7500*/  UTMACMDFLUSH ;  /* 0x00000000000079b7 */ /* 0x0041e40000000000 */
.L_x_105:
[----:B------:R-:W-:Y:S05]  /*7510*/  BSYNC.RECONVERGENT B0 ;  /* 0x0000000000007941 */ /* 0x000fea0003800200 */
.L_x_104:
[----:B------:R-:W-:Y:S01]  /*7520*/  UIADD3 UR46, UPT, UPT, UR45, 0x1, URZ ;  /* 0x000000012d2e7890 */ /* 0x000fe2000fffe0ff */
[----:B------:R-:W-:Y:S03]  /*7530*/  BSSY.RECONVERGENT B0, `(.L_x_106) ;  /* 0x0000005000007945 */ /* 0x000fe60003800200 */
[----:B------:R-:W-:Y:S04]  /*7540*/  UISETP.NE.AND UP0, UPT, UR46, 0x3, UPT ;  /* 0x000000032e00788c */ /* 0x000fe8000bf05270 */
[----:B------:R-:W-:Y:S01]  /*7550*/  USEL UR44, UR46, URZ, UP0 ;  /* 0x000000ff2e2c7287 */ /* 0x000fe20008000000 */
[----:B------:R-:W-:Y:S11]  /*7560*/  @P0 BRA `(.L_x_107) ;  /* 0x0000000000040947 */ /* 0x000ff60003800000 */
[----:B------:R-:W-:Y:S04]  /*7570*/  DEPBAR.LE SB0, 0x1 ;  /* 0x000080400000791a */ /* 0x000fe80000000000 */
.L_x_107:
[----:B------:R-:W-:Y:S05]  /*7580*/  BSYNC.RECONVERGENT B0 ;  /* 0x0000000000007941 */ /* 0x000fea0003800200 */
.L_x_106:
[----:B------:R-:W-:Y:S01]  /*7590*/  BAR.SYNC.DEFER_BLOCKING 0x1, 0x80 ;  /* 0x0042000000007b1d */ /* 0x000fe20000010000 */
[----:B------:R-:W-:Y:S01]  /*75a0*/  ISETP.NE.AND P1, PT, R75, RZ, PT ;  /* 0x000000ff4b00720c */ /* 0x000fe20003f25270 */
[----:B------:R-:W-:Y:S01]  /*75b0*/  UISETP.NE.AND UP0, UPT, UR52, URZ, UPT ;  /* 0x000000ff3400728c */ /* 0x000fe2000bf05270 */
[----:B------:R-:W-:Y:S11]  /*75c0*/  LEA R2, R35, UR43, 0x3 ;  /* 0x0000002b23027c11 */ /* 0x000ff6000f8e18ff */
[----:B------:R-:W-:Y:S01]  /*75d0*/  @P1 SHF.L.U32 R3, R32, 0x1f, RZ ;  /* 0x0000001f20031819 */ /* 0x000fe200000006ff */
[----:B------:R-:W-:Y:S06]  /*75e0*/  BRA.U !UP0, `(.L_x_108) ;  /* 0x0000000108247547 */ /* 0x000fec000b800000 */
[----:B-1----:R-:W-:Y:S01]  /*75f0*/  IMAD.U32 R5, RZ, RZ, UR47 ;  /* 0x0000002fff057e24 */ /* 0x002fe2000f8e00ff */
[----:B------:R-:W-:Y:S01]  /*7600*/  MOV R0, UR63 ;  /* 0x0000003f00007c02 */ /* 0x000fe20008000f00 */
[----:B------:R-:W-:Y:S03]  /*7610*/  UIADD3 UR4, UPT, UPT, UR47, 0x1, URZ ;  /* 0x000000012f047890 */ /* 0x000fe6000fffe0ff */
[----:B------:R-:W-:Y:S01]  /*7620*/  @P1 LEA R5, R5, UR43, 0x3 ;  /* 0x0000002b05051c11 */ /* 0x000fe2000f8e18ff */
[----:B------:R-:W-:Y:S04]  /*7630*/  UISETP.NE.AND UP0, UPT, UR4, 0x3, UPT ;  /* 0x000000030400788c */ /* 0x000fe8000bf05270 */
[----:B------:R-:W-:Y:S01]  /*7640*/  @P1 VIADD R5, R5, 0x48 ;  /* 0x0000004805051836 */ /* 0x000fe20000000000 */
[----:B------:R-:W-:Y:S04]  /*7650*/  USEL UR47, UR4, URZ, UP0 ;  /* 0x000000ff042f7287 */ /* 0x000fe80008000000 */
[----:B------:R-:W-:Y:S04]  /*7660*/  @P1 PRMT R0, R0, 0x654, R5 ;  /* 0x0000065400001816 */ /* 0x000fe80000000005 */
[----:B------:R2:W-:Y:S04]  /*7670*/  @P1 SYNCS.ARRIVE.TRANS64.RED.A1T0 RZ, [R0+URZ], RZ ;  /* 0x000000ff00ff19a7 */ /* 0x0005e800081004ff */
.L_x_108:
[----:B------:R-:W3:Y:S01]  /*7680*/  @P1 SYNCS.PHASECHK.TRANS64.TRYWAIT P0, [R2+URZ+0x30], R3 ;  /* 0x00003003020015a7 */ /* 0x000ee200080011ff */
[----:B------:R-:W-:Y:S01]  /*7690*/  BSSY B1, `(.L_x_109) ;  /* 0x0000017000017945 */ /* 0x000fe20003800000 */
[----:B---3--:R-:W-:Y:S03]  /*76a0*/  @P1 SEL R34, RZ, 0x1, !P0 ;  /* 0x00000001ff221807 */ /* 0x008fe60004000000 */
[----:B------:R-:W-:Y:S05]  /*76b0*/  @!P1 BRA `(.L_x_110) ;  /* 0x0000000000509947 */ /* 0x000fea0003800000 */
[----:B------:R-:W-:Y:S01]  /*76c0*/  ISETP.NE.AND P1, PT, R79, RZ, PT ;  /* 0x000000ff4f00720c */ /* 0x000fe20003f25270 */
[----:B------:R-:W-:Y:S01]  /*76d0*/  BSSY B0, `(.L_x_111) ;  /* 0x000000a000007945 */ /* 0x000fe20003800000 */
[----:B------:R-:W-:Y:S11]  /*76e0*/  ISETP.NE.AND P0, PT, R34, RZ, PT ;  /* 0x000000ff2200720c */ /* 0x000ff60003f05270 */
[----:B-1----:R-:W-:Y:S05]  /*76f0*/  @P1 IMAD R4, R35, 0x800, R60 ;  /* 0x0000080023041824 */ /* 0x002fea00078e023c */
[----:B------:R-:W-:Y:S05]  /*7700*/  @P1 LEA R4, R4, UR43, 0x2 ;  /* 0x0000002b04041c11 */ /* 0x000fea000f8e10ff */
[--C-:B------:R-:W-:Y:S02]  /*7710*/  @P1 IMAD.IADD R3, R77, 0x1, R4.reuse ;  /* 0x000000014d031824 */ /* 0x100fe400078e0204 */
[----:B--2---:R-:W-:Y:S01]  /*7720*/  @P1 IMAD.IADD R0, R78, 0x1, R4 ;  /* 0x000000014e001824 */ /* 0x004fe200078e0204 */
[----:B------:R-:W-:Y:S06]  /*7730*/  @P0 BRA `(.L_x_112) ;  /* 0x00000000000c0947 */ /* 0x000fec0003800000 */
[----:B------:R-:W-:Y:S04]  /*7740*/  SHF.L.U32 R5, R32, 0x1f, RZ ;  /* 0x0000001f20057819 */ /* 0x000fe800000006ff */
[----:B------:R-:W1:Y:S02]  /*7750*/  SYNCS.PHASECHK.TRANS64.TRYWAIT P0, [R2+URZ+0x30], R5 ;  /* 0x00003005020075a7 */ /* 0x000e6400080011ff */
[----:B-1----:R-:W-:Y:S05]  /*7760*/  @!P0 BRA `(.L_x_113) ;  /* 0x00000014007c8947 */ /* 0x002fea0003800000 */
.L_x_112:
[----:B------:R-:W-:Y:S05]  /*7770*/  BSYNC B0 ;  /* 0x0000000000007941 */ /* 0x000fea0003800000 */
.L_x_111:
[----:B------:R-:W-:Y:S11]  /*7780*/  ISETP.NE.AND P0, PT, R79, RZ, PT ;  /* 0x000000ff4f00720c */ /* 0x000ff60003f05270 */
[----:B------:R-:W-:Y:S02]  /*7790*/  @!UPT UIADD3 URZ, UPT, UPT, URZ, URZ, URZ ;  /* 0x000000fffffff290 */ /* 0x000fe4000fffe0ff */
[----:B-1----:R-:W-:Y:S01]  /*77a0*/  @P0 IADD3 R2, PT, PT, R78, R3, RZ ;  /* 0x000000034e020210 */ /* 0x002fe20007ffe0ff */
[----:B------:R-:W-:Y:S05]  /*77b0*/  @P0 WARPSYNC.ALL ;  /* 0x0000000000000948 */ /* 0x000fea0003800000 */
[----:B------:R3:W4:Y:S04]  /*77c0*/  @P0 LDSM.16.M88.4 R48, [R4+0x400] ;  /* 0x000400000430083b */ /* 0x0007280000000200 */
[----:B------:R3:W1:Y:S04]  /*77d0*/  @P0 LDSM.16.M88.4 R44, [R0+0x400] ;  /* 0x00040000002c083b */ /* 0x0006680000000200 */
[----:B------:R3:W2:Y:S04]  /*77e0*/  @P0 LDSM.16.M88.4 R40, [R3+0x400] ;  /* 0x000400000328083b */ /* 0x0006a80000000200 */
[----:B------:R3:W1:Y:S02]  /*77f0*/  @P0 LDSM.16.M88.4 R36, [R2+0x400] ;  /* 0x000400000224083b */ /* 0x0006640000000200 */
.L_x_110:
[----:B------:R-:W-:Y:S05]  /*7800*/  BSYNC B1 ;  /* 0x0000000000017941 */ /* 0x000fea0003800000 */
.L_x_109:
[----:B---3--:R-:W-:Y:S05]  /*7810*/  VIADD R3, R25, 0x20 ;  /* 0x0000002019037836 */ /* 0x008fea0000000000 */
[----:B------:R-:W-:Y:S04]  /*7820*/  SHF.R.U32.HI R3, RZ, 0x15, R3 ;  /* 0x00000015ff037819 */ /* 0x000fe80000011603 */
[----:B------:R-:W-:Y:S11]  /*7830*/  LOP3.LUT P0, RZ, R3, 0x3, R62, 0x48, !PT ;  /* 0x0000000303ff7812 */ /* 0x000ff6000780483e */
[----:B------:R-:W-:Y:S02]  /*7840*/  @!UPT UIADD3 URZ, UPT, UPT, URZ, URZ, URZ ;  /* 0x000000fffffff290 */ /* 0x000fe4000fffe0ff */
[----:B------:R-:W-:Y:S05]  /*7850*/  @!P0 BRA `(.L_x_114) ;  /* 0x0000000000408947 */ /* 0x000fea0003800000 */
[----:B------:R-:W3:Y:S01]  /*7860*/  LDCU.64 UR8, c[0x4][0x70] ;  /* 0x01000e00ff0877ac */ /* 0x000ee20008000a00 */
[----:B------:R-:W-:Y:S01]  /*7870*/  MOV R3, 0x0 ;  /* 0x0000000000037802 */ /* 0x000fe20000000f00 */
[----:B-1----:R-:W-:Y:S02]  /*7880*/  HFMA2 R12, -RZ, RZ, 0, 5.9604644775390625e-08 ;  /* 0x00000001ff0c7431 */ /* 0x002fe400000001ff */
[----:B------:R-:W-:Y:S02]  /*7890*/  IMAD.MOV.U32 R8, RZ, RZ, 0x192 ;  /* 0x00000192ff087424 */ /* 0x000fe400078e00ff */
[----:B------:R-:W-:Y:S01]  /*78a0*/  IMAD.MOV.U32 R13, RZ, RZ, RZ ;  /* 0x000000ffff0d7224 */ /* 0x000fe200078e00ff */
[----:B------:R-:W1:Y:S01]  /*78b0*/  LDCU.64 UR6, c[0x4][0x78] ;  /* 0x01000f00ff0677ac */ /* 0x000e620008000a00 */
[----:B------:R-:W2:Y:S01]  /*78c0*/  LDC.64 R2, c[0x4][R3] ;  /* 0x0100000003027b82 */ /* 0x000ea20000000a00 */
[----:B------:R-:W5:Y:S01]  /*78d0*/  LDCU.64 UR4, c[0x4][0x10] ;  /* 0x01000200ff0477ac */ /* 0x000f620008000a00 */
[----:B---3--:R-:W-:Y:S01]  /*78e0*/  MOV R5, UR9 ;  /* 0x0000000900057c02 */ /* 0x008fe20008000f00 */
[----:B------:R-:W-:Y:S01]  /*78f0*/  IMAD.U32 R4, RZ, RZ, UR8 ;  /* 0x00000008ff047e24 */ /* 0x000fe2000f8e00ff */
[----:B-1----:R-:W-:Y:S01]  /*7900*/  MOV R7, UR7 ;  /* 0x0000000700077c02 */ /* 0x002fe20008000f00 */
[----:B------:R-:W-:Y:S01]  /*7910*/  IMAD.U32 R6, RZ, RZ, UR6 ;  /* 0x00000006ff067e24 */ /* 0x000fe2000f8e00ff */
[----:B-----5:R-:W-:Y:S01]  /*7920*/  MOV R11, UR5 ;  /* 0x00000005000b7c02 */ /* 0x020fe20008000f00 */
[----:B------:R-:W-:Y:S02]  /*7930*/  IMAD.U32 R10, RZ, RZ, UR4 ;  /* 0x00000004ff0a7e24 */ /* 0x000fe4000f8e00ff */
[----:B------:R-:W-:Y:S07]  /*7940*/  LEPC R20, `(.L_x_114) ;  /* 0x000000001014794e */ /* 0x000fee0000000000 */
[----:B--2-4-:R-:W-:Y:S05]  /*7950*/  CALL.ABS.NOINC R2 ;  /* 0x0000000002007343 */ /* 0x014fea0003c00000 */
.L_x_114:
[----:B------:R-:W-:Y:S01]  /*7960*/  ISETP.NE.AND P0, PT, R71, RZ, PT ;  /* 0x000000ff4700720c */ /* 0x000fe20003f05270 */
[----:B------:R-:W-:Y:S05]  /*7970*/  WARPSYNC.ALL ;  /* 0x0000000000007948 */ /* 0x000fea0003800000 */
[----:B------:R-:W-:Y:S01]  /*7980*/  R2UR UR4, R25 ;  /* 0x00000000190472ca */ /* 0x000fe200000e0000 */
[----:B------:R-:W-:Y:S01]  /*7990*/  IMAD.U32 R79, RZ, RZ, UR44 ;  /* 0x0000002cff4f7e24 */ /* 0x000fe2000f8e00ff */
[----:B--2-4-:R-:W-:Y:S01]  /*79a0*/  LOP3.LUT R0, R48, 0xffffe000, RZ, 0xc0, !PT ;  /* 0xffffe00030007812 */ /* 0x014fe200078ec0ff */
[----:B------:R-:W-:Y:S01]  /*79b0*/  BSSY.RECONVERGENT B0, `(.L_x_115) ;  /* 0x0000061000007945 */ /* 0x000fe20003800200 */
[----:B------:R-:W-:Y:S01]  /*79c0*/  LOP3.LUT R2, R49, 0xffffe000, RZ, 0xc0, !PT ;  /* 0xffffe00031027812 */ /* 0x000fe200078ec0ff */
[----:B------:R-:W-:Y:S01]  /*79d0*/  IMAD R79, R79, 0x800, R60 ;  /* 0x000008004f4f7824 */ /* 0x000fe200078e023c */
[----:B------:R-:W-:Y:S02]  /*79e0*/  LOP3.LUT R3, R50, 0xffffe000, RZ, 0xc0, !PT ;  /* 0xffffe00032037812 */ /* 0x000fe400078ec0ff */
[----:B------:R-:W-:Y:S02]  /*79f0*/  LOP3.LUT R20, R51, 0xffffe000, RZ, 0xc0, !PT ;  /* 0xffffe00033147812 */ /* 0x000fe400078ec0ff */
[----:B-1----:R-:W-:Y:S02]  /*7a00*/  LOP3.LUT R21, R44, 0xffffe000, RZ, 0xc0, !PT ;  /* 0xffffe0002c157812 */ /* 0x002fe400078ec0ff */
[----:B------:R-:W-:Y:S01]  /*7a10*/  LOP3.LUT R26, R45, 0xffffe000, RZ, 0xc0, !PT ;  /* 0xffffe0002d1a7812 */ /* 0x000fe200078ec0ff */
[----:B------:R-:W1:Y:S01]  /*7a20*/  LDTM.16dp128bit.x8 R4, tmem[UR4+0x20] ;  /* 0x00002004000479ee */ /* 0x000e620008180000 */
[----:B------:R-:W-:Y:S01]  /*7a30*/  R2UR UR4, R76 ;  /* 0x000000004c0472ca */ /* 0x000fe200000e0000 */
[----:B------:R-:W-:Y:S01]  /*7a40*/  NOP ;  /* 0x0000000000007918 */ /* 0x000fe20000000000 */
[----:B------:R-:W-:Y:S02]  /*7a50*/  LOP3.LUT R29, R46, 0xffffe000, RZ, 0xc0, !PT ;  /* 0xffffe0002e1d7812 */ /* 0x000fe400078ec0ff */
[----:B------:R-:W-:Y:S02]  /*7a60*/  LOP3.LUT R28, R47, 0xffffe000, RZ, 0xc0, !PT ;  /* 0xffffe0002f1c7812 */ /* 0x000fe400078ec0ff */
[----:B------:R-:W-:Y:S02]  /*7a70*/  LOP3.LUT R31, R40, 0xffffe000, RZ, 0xc0, !PT ;  /* 0xffffe000281f7812 */ /* 0x000fe400078ec0ff */
[----:B------:R-:W-:Y:S02]  /*7a80*/  LOP3.LUT R30, R41, 0xffffe000, RZ, 0xc0, !PT ;  /* 0xffffe000291e7812 */ /* 0x000fe400078ec0ff */
[----:B------:R-:W-:Y:S02]  /*7a90*/  LOP3.LUT R33, R42, 0xffffe000, RZ, 0xc0, !PT ;  /* 0xffffe0002a217812 */ /* 0x000fe400078ec0ff */
[----:B------:R-:W-:Y:S01]  /*7aa0*/  LOP3.LUT R32, R43, 0xffffe000, RZ, 0xc0, !PT ;  /* 0xffffe0002b207812 */ /* 0x000fe200078ec0ff */
[----:B------:R-:W-:Y:S01]  /*7ab0*/  UIADD3 UR4, UPT, UPT, UR4, 0xb0, URZ ;  /* 0x000000b004047890 */ /* 0x000fe2000fffe0ff */
[----:B------:R-:W-:Y:S02]  /*7ac0*/  LOP3.LUT R35, R36, 0xffffe000, RZ, 0xc0, !PT ;  /* 0xffffe00024237812 */ /* 0x000fe400078ec0ff */
[----:B------:R-:W-:Y:S01]  /*7ad0*/  LOP3.LUT R34, R37, 0xffffe000, RZ, 0xc0, !PT ;  /* 0xffffe00025227812 */ /* 0x000fe200078ec0ff */
[----:B------:R-:W-:Y:S01]  /*7ae0*/  UPRMT UR4, UR63, 0x654, UR4 ;  /* 0x000006543f047896 */ /* 0x000fe20008000004 */
[----:B------:R-:W-:Y:S02]  /*7af0*/  LEA R79, R79, UR43, 0x2 ;  /* 0x0000002b4f4f7c11 */ /* 0x000fe4000f8e10ff */
[----:B------:R-:W-:Y:S02]  /*7b00*/  LOP3.LUT R37, R38, 0xffffe000, RZ, 0xc0, !PT ;  /* 0xffffe00026257812 */ /* 0x000fe400078ec0ff */
[----:B------:R-:W-:Y:S01]  /*7b10*/  LOP3.LUT R36, R39, 0xffffe000, RZ, 0xc0, !PT ;  /* 0xffffe00027247812 */ /* 0x000fe200078ec0ff */
[----:B-1----:R-:W-:Y:S01]  /*7b20*/  FMUL R4, R24, R4 ;  /* 0x0000000418047220 */ /* 0x002fe20000400000 */
[--C-:B------:R-:W-:Y:S01]  /*7b30*/  IADD3 R76, PT, PT, R78, 0x400, R79.reuse ;  /* 0x000004004e4c7810 */ /* 0x100fe20007ffe04f */
[C---:B------:R-:W-:Y:S01]  /*7b40*/  FMUL R5, R24.reuse, R5 ;  /* 0x0000000518057220 */ /* 0x040fe20000400000 */
[----:B------:R-:W-:Y:S01]  /*7b50*/  IADD3 R77, PT, PT, R77, 0x400, R79 ;  /* 0x000004004d4d7810 */ /* 0x000fe20007ffe04f */
[C---:B------:R-:W-:Y:S01]  /*7b60*/  FMUL R6, R24.reuse, R6 ;  /* 0x0000000618067220 */ /* 0x040fe20000400000 */
[C---:B------:R-:W-:Y:S01]  /*7b70*/  FMUL R7, R24.reuse, R7 ;  /* 0x0000000718077220 */ /* 0x040fe20000400000 */
[C---:B------:R-:W-:Y:S01]  /*7b80*/  FFMA R4, R27.reuse, R0, R4 ;  /* 0x000000001b047223 */ /* 0x040fe20000000004 */
[C---:B------:R-:W-:Y:S01]  /*7b90*/  FMUL R8, R24.reuse, R8 ;  /* 0x0000000818087220 */ /* 0x040fe20000400000 */
[C---:B------:R-:W-:Y:S01]  /*7ba0*/  FFMA R5, R27.reuse, R2, R5 ;  /* 0x000000021b057223 */ /* 0x040fe20000000005 */
[C---:B------:R-:W-:Y:S01]  /*7bb0*/  FMUL R9, R24.reuse, R9 ;  /* 0x0000000918097220 */ /* 0x040fe20000400000 */
[C---:B------:R-:W-:Y:S01]  /*7bc0*/  FFMA R6, R27.reuse, R3, R6 ;  /* 0x000000031b067223 */ /* 0x040fe20000000006 */
[----:B------:R-:W-:Y:S01]  /*7bd0*/  F2FP.TF32.F32.PACK_B R4, R4 ;  /* 0x00000004ff04723e */ /* 0x000fe200024050ff */
[C---:B------:R-:W-:Y:S01]  /*7be0*/  FMUL R10, R24.reuse, R10 ;  /* 0x0000000a180a7220 */ /* 0x040fe20000400000 */
[----:B------:R-:W-:Y:S01]  /*7bf0*/  F2FP.TF32.F32.PACK_B R5, R5 ;  /* 0x00000005ff05723e */ /* 0x000fe200024050ff */
[C---:B------:R-:W-:Y:S01]  /*7c00*/  FFMA R7, R27.reuse, R20, R7 ;  /* 0x000000141b077223 */ /* 0x040fe20000000007 */
[C---:B------:R-:W-:Y:S01]  /*7c10*/  FMUL R11, R24.reuse, R11 ;  /* 0x0000000b180b7220 */ /* 0x040fe20000400000 */
        /* <DEDUP_REMOVED lines=8> */
[----:B------:R-:W-:Y:S01]  /*7ca0*/  F2FP.TF32.F32.PACK_B R6, R6 ;  /* 0x00000006ff06723e */ /* 0x000fe200024050ff */
[C---:B------:R-:W-:Y:S01]  /*7cb0*/  FFMA R12, R27.reuse, R31, R12 ;  /* 0x0000001f1b0c7223 */ /* 0x040fe2000000000c */
[----:B------:R-:W-:Y:S01]  /*7cc0*/  F2FP.TF32.F32.PACK_B R7, R7 ;  /* 0x00000007ff07723e */ /* 0x000fe200024050ff */
[C---:B------:R-:W-:Y:S01]  /*7cd0*/  FMUL R16, R24.reuse, R16 ;  /* 0x0000001018107220 */ /* 0x040fe20000400000 */
[C---:B------:R-:W-:Y:S01]  /*7ce0*/  FFMA R13, R27.reuse, R30, R13 ;  /* 0x0000001e1b0d7223 */ /* 0x040fe2000000000d */
[C---:B------:R-:W-:Y:S01]  /*7cf0*/  FMUL R17, R24.reuse, R17 ;  /* 0x0000001118117220 */ /* 0x040fe20000400000 */
[C---:B------:R-:W-:Y:S01]  /*7d00*/  FFMA R14, R27.reuse, R33, R14 ;  /* 0x000000211b0e7223 */ /* 0x040fe2000000000e */
[C---:B------:R-:W-:Y:S01]  /*7d10*/  FMUL R18, R24.reuse, R18 ;  /* 0x0000001218127220 */ /* 0x040fe20000400000 */
[C---:B------:R-:W-:Y:S01]  /*7d20*/  FFMA R15, R27.reuse, R32, R15 ;  /* 0x000000201b0f7223 */ /* 0x040fe2000000000f */
[----:B------:R-:W-:Y:S01]  /*7d30*/  FMUL R19, R24, R19 ;  /* 0x0000001318137220 */ /* 0x000fe20000400000 */
[----:B------:R-:W-:Y:S01]  /*7d40*/  F2FP.TF32.F32.PACK_B R8, R8 ;  /* 0x00000008ff08723e */ /* 0x000fe200024050ff */
[C---:B------:R-:W-:Y:S01]  /*7d50*/  FFMA R16, R27.reuse, R35, R16 ;  /* 0x000000231b107223 */ /* 0x040fe20000000010 */
[----:B------:R-:W-:Y:S01]  /*7d60*/  F2FP.TF32.F32.PACK_B R9, R9 ;  /* 0x00000009ff09723e */ /* 0x000fe200024050ff */
[----:B------:R-:W-:Y:S01]  /*7d70*/  SYNCS.ARRIVE.TRANS64.RED.A1T0 RZ, [UR4], RZ ;  /* 0x000000ffffff79a7 */ /* 0x000fe20008100404 */
[----:B------:R1:W-:Y:S01]  /*7d80*/  STSM.16.M88.4 [R79+0x400], R4 ;  /* 0x000400044f007844 */ /* 0x0003e20000000200 */
[----:B------:R-:W-:Y:S01]  /*7d90*/  F2FP.TF32.F32.PACK_B R10, R10 ;  /* 0x0000000aff0a723e */ /* 0x000fe200024050ff */
[C---:B------:R-:W-:Y:S01]  /*7da0*/  FFMA R17, R27.reuse, R34, R17 ;  /* 0x000000221b117223 */ /* 0x040fe20000000011 */
[----:B------:R-:W-:Y:S01]  /*7db0*/  F2FP.TF32.F32.PACK_B R11, R11 ;  /* 0x0000000bff0b723e */ /* 0x000fe200024050ff */
[C---:B------:R-:W-:Y:S01]  /*7dc0*/  FFMA R18, R27.reuse, R37, R18 ;  /* 0x000000251b127223 */ /* 0x040fe20000000012 */
[----:B------:R-:W-:Y:S01]  /*7dd0*/  FFMA R19, R27, R36, R19 ;  /* 0x000000241b137223 */ /* 0x000fe20000000013 */
[----:B------:R-:W-:Y:S01]  /*7de0*/  F2FP.TF32.F32.PACK_B R12, R12 ;  /* 0x0000000cff0c723e */ /* 0x000fe200024050ff */
[----:B------:R-:W-:Y:S01]  /*7df0*/  IMAD.IADD R78, R78, 0x1, R77 ;  /* 0x000000014e4e7824 */ /* 0x000fe200078e024d */
        /* <DEDUP_REMOVED lines=19> */
[----:B------:R-:W-:Y:S02]  /*7f30*/  ULEA UR5, UR44, UR43, 0xd ;  /* 0x0000002b2c057291 */ /* 0x000fe4000f8e68ff */
[----:B------:R-:W-:Y:S02]  /*7f40*/  UIADD3 UR9, UPT, UPT, UR49, 0x20, URZ ;  /* 0x0000002031097890 */ /* 0x000fe4000fffe0ff */
[----:B------:R-:W-:Y:S01]  /*7f50*/  UIADD3 UR8, UPT, UPT, UR5, 0x400, URZ ;  /* 0x0000040005087890 */ /* 0x000fe2000fffe0ff */
[----:B------:R-:W-:Y:S01]  /*7f60*/  UMOV UR10, UR50 ;  /* 0x00000032000a7c82 */ /* 0x000fe20008000000 */
[----:B------:R-:W-:Y:S01]  /*7f70*/  UMOV UR11, UR60 ;  /* 0x0000003c000b7c82 */ /* 0x000fe20008000000 */
[----:B--2---:R-:W-:Y:S04]  /*7f80*/  UIADD3 UR4, UP0, UPT, UR6, 0x680, URZ ;  /* 0x0000068006047890 */ /* 0x004fe8000ff1e0ff */
[----:B------:R-:W-:Y:S09]  /*7f90*/  UIADD3.X UR5, UPT, UPT, URZ, UR7, URZ, UP0, !UPT ;  /* 0x00000007ff057290 */ /* 0x000ff200087fe4ff */
[----:B------:R2:W-:Y:S02]  /*7fa0*/  UTMASTG.3D [UR8], [UR4] ;  /* 0x00000008040073b5 */ /* 0x0005e40008010000 */
[----:B--2---:R0:W-:Y:S02]  /*7fb0*/  UTMACMDFLUSH ;  /* 0x00000000000079b7 */ /* 0x0041e40000000000 */
.L_x_116:
[----:B------:R-:W-:Y:S05]  /*7fc0*/  BSYNC.RECONVERGENT B0 ;  /* 0x0000000000007941 */ /* 0x000fea0003800200 */
.L_x_115:
[----:B------:R-:W-:Y:S01]  /*7fd0*/  UIADD3 UR4, UPT, UPT, UR44, 0x1, URZ ;  /* 0x000000012c047890 */ /* 0x000fe2000fffe0ff */
[----:B------:R-:W-:Y:S03]  /*7fe0*/  BSSY.RECONVERGENT B0, `(.L_x_117) ;  /* 0x0000008000007945 */ /* 0x000fe60003800200 */
[----:B------:R-:W-:Y:S04]  /*7ff0*/  UISETP.NE.AND UP0, UPT, UR4, 0x3, UPT ;  /* 0x000000030400788c */ /* 0x000fe8000bf05270 */
[----:B------:R-:W-:Y:S02]  /*8000*/  UISETP.EQ.XOR UP1, UPT, UR46, 0x3, !UP0 ;  /* 0x000000032e00788c */ /* 0x000fe4000c722a70 */
[----:B------:R-:W-:Y:S02]  /*8010*/  USEL UR45, UR4, URZ, UP0 ;  /* 0x000000ff042d7287 */ /* 0x000fe40008000000 */
[----:B------:R-:W-:Y:S04]  /*8020*/  USEL UR5, URZ, 0x1, !UP1 ;  /* 0x00000001ff057887 */ /* 0x000fe8000c800000 */
[----:B------:R-:W-:Y:S01]  /*8030*/  ULOP3.LUT UR53, UR53, UR5, URZ, 0x3c, !UPT ;  /* 0x0000000535357292 */ /* 0x000fe2000f8e3cff */
[----:B------:R-:W-:Y:S11]  /*8040*/  @P0 BRA `(.L_x_118) ;  /* 0x0000000000040947 */ /* 0x000ff60003800000 */
[----:B------:R-:W-:Y:S04]  /*8050*/  DEPBAR.LE SB0, 0x1 ;  /* 0x000080400000791a */ /* 0x000fe80000000000 */
.L_x_118:
[----:B------:R-:W-:Y:S05]  /*8060*/  BSYNC.RECONVERGENT B0 ;  /* 0x0000000000007941 */ /* 0x000fea0003800200 */
.L_x_117:
[----:B------:R-:W-:Y:S01]  /*8070*/  BAR.SYNC.DEFER_BLOCKING 0x1, 0x80 ;  /* 0x0042000000007b1d */ /* 0x000fe20000010000 */
[----:B------:R-:W-:Y:S01]  /*8080*/  UISETP.NE.AND UP0, UPT, UR52, -0x2, UPT ;  /* 0xfffffffe3400788c */ /* 0x000fe2000bf05270 */
[----:B------:R-:W-:Y:S08]  /*8090*/  IADD3 R0, PT, PT, R22, 0x1, RZ ;  /* 0x0000000116007810 */ /* 0x000ff00007ffe0ff */
[----:B------:R-:W-:Y:S05]  /*80a0*/  BRA.U !UP0, `(.L_x_119) ;  /* 0x0000000108287547 */ /* 0x000fea000b800000 */
[----:B------:R-:W-:Y:S01]  /*80b0*/  ISETP.NE.AND P0, PT, R75, RZ, PT ;  /* 0x000000ff4b00720c */ /* 0x000fe20003f05270 */
[----:B------:R-:W-:Y:S01]  /*80c0*/  IMAD.U32 R3, RZ, RZ, UR47 ;  /* 0x0000002fff037e24 */ /* 0x000fe2000f8e00ff */
[----:B------:R-:W-:Y:S01]  /*80d0*/  UIADD3 UR4, UPT, UPT, UR47, 0x1, URZ ;  /* 0x000000012f047890 */ /* 0x000fe2000fffe0ff */
[----:B------:R-:W-:Y:S03]  /*80e0*/  IMAD.U32 R2, RZ, RZ, UR63 ;  /* 0x0000003fff027e24 */ /* 0x000fe6000f8e00ff */
[----:B------:R-:W-:Y:S04]  /*80f0*/  UISETP.NE.AND UP0, UPT, UR4, 0x3, UPT ;  /* 0x000000030400788c */ /* 0x000fe8000bf05270 */
[----:B------:R-:W-:Y:S03]  /*8100*/  USEL UR47, UR4, URZ, UP0 ;  /* 0x000000ff042f7287 */ /* 0x000fe60008000000 */
[----:B------:R-:W-:Y:S05]  /*8110*/  @P0 LEA R3, R3, UR43, 0x3 ;  /* 0x0000002b03030c11 */ /* 0x000fea000f8e18ff */
[----:B------:R-:W-:Y:S05]  /*8120*/  @P0 VIADD R3, R3, 0x48 ;  /* 0x0000004803030836 */ /* 0x000fea0000000000 */
[----:B------:R-:W-:Y:S04]  /*8130*/  @P0 PRMT R2, R2, 0x654, R3 ;  /* 0x0000065402020816 */ /* 0x000fe80000000003 */
[----:B------:R2:W-:Y:S03]  /*8140*/  @P0 SYNCS.ARRIVE.TRANS64.RED.A1T0 RZ, [R2+URZ], RZ ;  /* 0x000000ff02ff09a7 */ /* 0x0005e600081004ff */
.L_x_119:
[----:B------:R-:W-:Y:S01]  /*8150*/  R2UR UR6, R74 ;  /* 0x000000004a0672ca */ /* 0x000fe200000e0000 */
[----:B------:R-:W-:Y:S01]  /*8160*/  UIADD3 UR52, UPT, UPT, UR52, 0x2, URZ ;  /* 0x0000000234347890 */ /* 0x000fe2000fffe0ff */
[----:B------:R-:W-:Y:S02]  /*8170*/  R2UR UR5, R63 ;  /* 0x000000003f0572ca */ /* 0x000fe400000e0000 */
[----:B------:R-:W-:Y:S02]  /*8180*/  R2UR UR4, R64 ;  /* 0x00000000400472ca */ /* 0x000fe400000e0000 */
[----:B------:R-:W-:Y:S02]  /*8190*/  R2UR UR60, R72 ;  /* 0x00000000483c72ca */ /* 0x000fe400000e0000 */
[----:B------:R-:W-:Y:S02]  /*81a0*/  ISETP.NE.AND P0, PT, R66, 0x2, PT ;  /* 0x000000024200780c */ /* 0x000fe40003f05270 */
[----:B------:R-:W-:Y:S02]  /*81b0*/  ISETP.NE.AND P1, PT, R0, 0x4, PT ;  /* 0x000000040000780c */ /* 0x000fe40003f25270 */
[----:B--2---:R-:W-:Y:S01]  /*81c0*/  SEL R2, RZ, 0x1, P0 ;  /* 0x00000001ff027807 */ /* 0x004fe20000000000 */
[----:B------:R-:W-:Y:S01]  /*81d0*/  UISETP.NE.AND UP0, UPT, UR6, URZ, UPT ;  /* 0x000000ff0600728c */ /* 0x000fe2000bf05270 */
[----:B------:R-:W-:Y:S01]  /*81e0*/  SEL R3, RZ, 0x1, P1 ;  /* 0x00000001ff037807 */ /* 0x000fe20000800000 */
[----:B------:R-:W-:Y:S01]  /*81f0*/  UIADD3 UR27, UPT, UPT, UR36, UR5, URZ ;  /* 0x00000005241b7290 */ /* 0x000fe2000fffe0ff */
[----:B------:R-:W-:Y:S01]  /*8200*/  LOP3.LUT R67, R67, R2, RZ, 0x3c, !PT ;  /* 0x0000000243437212 */ /* 0x000fe200078e3cff */
[----:B------:R-:W-:Y:S01]  /*8210*/  UIADD3 UR25, UPT, UPT, UR37, UR4, URZ ;  /* 0x0000000425197290 */ /* 0x000fe2000fffe0ff */
[----:B------:R-:W-:Y:S02]  /*8220*/  LOP3.LUT R68, R68, R3, RZ, 0x3c, !PT ;  /* 0x0000000344447212 */ /* 0x000fe400078e3cff */
[----:B------:R-:W-:Y:S02]  /*8230*/  SEL R66, R66, RZ, P0 ;  /* 0x000000ff42427207 */ /* 0x000fe40000000000 */
[----:B------:R-:W-:Y:S01]  /*8240*/  SEL R22, R0, RZ, P1 ;  /* 0x000000ff00167207 */ /* 0x000fe20000800000 */
[----:B------:R-:W-:Y:S06]  /*8250*/  BRA.U UP0, `(.L_x_120) ;  /* 0xffffffd900cc7547 */ /* 0x000fec000b83ffff */
[----:B------:R-:W2:Y:S01]  /*8260*/  LDCU.64 UR4, c[0x0][0x888] ;  /* 0x00011100ff0477ac */ /* 0x000ea20008000a00 */
[----:B------:R-:W3:Y:S01]  /*8270*/  LDCU.64 UR6, c[0x0][0x890] ;  /* 0x00011200ff0677ac */ /* 0x000ee20008000a00 */
[----:B--2---:R-:W-:Y:S02]  /*8280*/  ISETP.NE.U32.AND P2, PT, RZ, UR4, PT ;  /* 0x00000004ff007c0c */ /* 0x004fe4000bf45070 */
[----:B---3--:R-:W-:Y:S02]  /*8290*/  ISETP.NE.U32.AND P1, PT, RZ, UR6, PT ;  /* 0x00000006ff007c0c */ /* 0x008fe4000bf25070 */
[----:B------:R-:W-:Y:S02]  /*82a0*/  ISETP.NE.AND.EX P2, PT, RZ, UR5, PT, P2 ;  /* 0x00000005ff007c0c */ /* 0x000fe4000bf45320 */
[----:B------:R-:W-:-:S13]  /*82b0*/  ISETP.NE.AND.EX P0, PT, RZ, UR7, PT, P1 ;  /* 0x00000007ff007c0c */ /* 0x000fda000bf05310 */
[----:B------:R-:W-:Y:S05]  /*82c0*/  @P2 BRA P0, `(.L_x_121) ;  /* 0x00000000003c2947 */ /* 0x000fea0000000000 */
[----:B------:R-:W-:-:S13]  /*82d0*/  ISETP.NE.AND.EX P1, PT, RZ, UR7, PT, P1 ;  /* 0x00000007ff007c0c */ /* 0x000fda000bf25310 */
[----:B------:R-:W-:Y:S05]  /*82e0*/  @P1 BRA `(.L_x_122) ;  /* 0x00000000000c1947 */ /* 0x000fea0003800000 */
[----:B------:R-:W-:-:S13]  /*82f0*/  FSETP.NEU.AND P0, PT, R27, RZ, PT ;  /* 0x000000ff1b00720b */ /* 0x000fda0003f0d000 */
[----:B------:R-:W-:Y:S05]  /*8300*/  @!P0 EXIT ;  /* 0x000000000000894d */ /* 0x000fea0003800000 */
[----:B------:R-:W-:Y:S05]  /*8310*/  BRA `(.L_x_121) ;  /* 0x0000000000287947 */ /* 0x000fea0003800000 */
.L_x_122:
[----:B------:R-:W-:Y:S01]  /*8320*/  ISETP.NE.AND P0, PT, R65, RZ, PT ;  /* 0x000000ff4100720c */ /* 0x000fe20003f05270 */
[----:B------:R-:W-:-:S12]  /*8330*/  BSSY.RECONVERGENT B0, `(.L_x_121) ;  /* 0x0000008000007945 */ /* 0x000fd80003800200 */
[----:B------:R-:W-:Y:S05]  /*8340*/  @P0 BRA `(.L_x_123) ;  /* 0x0000000000100947 */ /* 0x000fea0003800000 */
[----:B------:R-:W-:-:S04]  /*8350*/  ISETP.NE.U32.AND P0, PT, RZ, UR4, PT ;  /* 0x00000004ff007c0c */ /* 0x000fc8000bf05070 */
[----:B------:R-:W-:-:S13]  /*8360*/  ISETP.NE.AND.EX P0, PT, RZ, UR5, PT, P0 ;  /* 0x00000005ff007c0c */ /* 0x000fda000bf05300 */
[----:B------:R-:W-:Y:S05]  /*8370*/  @!P0 EXIT ;  /* 0x000000000000894d */ /* 0x000fea0003800000 */
[----:B------:R-:W-:Y:S05]  /*8380*/  BRA `(.L_x_124) ;  /* 0x0000000000087947 */ /* 0x000fea0003800000 */
.L_x_123:
[----:B------:R-:W-:-:S13]  /*8390*/  FSETP.NEU.AND P0, PT, R27, RZ, PT ;  /* 0x000000ff1b00720b */ /* 0x000fda0003f0d000 */
[----:B------:R-:W-:Y:S05]  /*83a0*/  @!P0 EXIT ;  /* 0x000000000000894d */ /* 0x000fea0003800000 */
.L_x_124:
[----:B------:R-:W-:Y:S05]  /*83b0*/  BSYNC.RECONVERGENT B0 ;  /* 0x0000000000007941 */ /* 0x000fea0003800200 */
.L_x_121:
[----:B------:R-:W-:Y:S01]  /*83c0*/  ULEA UR6, UR47, UR43, 0x3 ;  /* 0x0000002b2f067291 */ /* 0x000fe2000f8e18ff */
[----:B------:R-:W-:-:S04]  /*83d0*/  DEPBAR.LE SB0, 0x0 ;  /* 0x000080000000791a */ /* 0x000fc80000000000 */
[----:B------:R-:W-:-:S04]  /*83e0*/  UIADD3 UR6, UPT, UPT, UR6, 0x48, URZ ;  /* 0x0000004806067890 */ /* 0x000fc8000fffe0ff */
[----:B------:R-:W-:-:S09]  /*83f0*/  UPRMT UR6, UR63, 0x654, UR6 ;  /* 0x000006543f067896 */ /* 0x000fd20008000006 */
[----:B------:R-:W-:Y:S01]  /*8400*/  SYNCS.ARRIVE.TRANS64.RED.A1T0 RZ, [UR6], RZ ;  /* 0x000000ffffff79a7 */ /* 0x000fe20008100406 */
[----:B------:R-:W-:Y:S05]  /*8410*/  EXIT ;  /* 0x000000000000794d */ /* 0x000fea0003800000 */
.L_x_24:
[----:B--2---:R2:W3:Y:S02]  /*8420*/  SYNCS.PHASECHK.TRANS64.TRYWAIT P0, [R3+URZ+0xe0], R2 ;  /* 0x0000e002030075a7 */ /* 0x0044e400080011ff */
[----:B---3--:R-:W-:Y:S05]  /*8430*/  @!P0 NANOSLEEP.SYNCS 0x989680 ;  /* 0x009896800000895d */ /* 0x008fea0003900000 */
[----:B------:R-:W3:Y:S02]  /*8440*/  @!P0 SYNCS.PHASECHK.TRANS64 P0, [R3+URZ+0xe0], R2 ;  /* 0x0000e002030085a7 */ /* 0x000ee400080010ff */
[----:B---3--:R-:W-:Y:S05]  /*8450*/  @!P0 BRA `(.L_x_24) ;  /* 0xfffffffc00f08947 */ /* 0x008fea000383ffff */
[----:B------:R-:W-:Y:S05]  /*8460*/  BRA `(.L_x_125) ;  /* 0xffffff9400e87947 */ /* 0x000fea000383ffff */
.L_x_27:
[----:B-1----:R-:W-:-:S07]  /*8470*/  MOV R0, UR57 ;  /* 0x0000003900007c02 */ /* 0x002fce0008000f00 */
.L_x_126:
[----:B-1----:R1:W2:Y:S02]  /*8480*/  SYNCS.PHASECHK.TRANS64.TRYWAIT P0, [R0+URZ+0x18], R3 ;  /* 0x00001803000075a7 */ /* 0x0022a400080011ff */
[----:B--2---:R-:W-:Y:S05]  /*8490*/  @!P0 NANOSLEEP.SYNCS 0x989680 ;  /* 0x009896800000895d */ /* 0x004fea0003900000 */
[----:B------:R-:W2:Y:S02]  /*84a0*/  @!P0 SYNCS.PHASECHK.TRANS64 P0, [R0+URZ+0x18], R3 ;  /* 0x00001803000085a7 */ /* 0x000ea400080010ff */
[----:B--2---:R-:W-:Y:S05]  /*84b0*/  @!P0 BRA `(.L_x_126) ;  /* 0xfffffffc00f08947 */ /* 0x004fea000383ffff */
[----:B------:R-:W-:Y:S05]  /*84c0*/  BRA `(.L_x_26) ;  /* 0xffffff9800347947 */ /* 0x000fea000383ffff */
.L_x_36:
[----:B-1----:R-:W-:-:S07]  /*84d0*/  MOV R0, UR57 ;  /* 0x0000003900007c02 */ /* 0x002fce0008000f00 */
.L_x_127:
[----:B-1----:R1:W2:Y:S02]  /*84e0*/  SYNCS.PHASECHK.TRANS64.TRYWAIT P0, [R0+URZ+0x18], R3 ;  /* 0x00001803000075a7 */ /* 0x0022a400080011ff */
[----:B--2---:R-:W-:Y:S05]  /*84f0*/  @!P0 NANOSLEEP.SYNCS 0x989680 ;  /* 0x009896800000895d */ /* 0x004fea0003900000 */
[----:B------:R-:W2:Y:S02]  /*8500*/  @!P0 SYNCS.PHASECHK.TRANS64 P0, [R0+URZ+0x18], R3 ;  /* 0x00001803000085a7 */ /* 0x000ea400080010ff */
[----:B--2---:R-:W-:Y:S05]  /*8510*/  @!P0 BRA `(.L_x_127) ;  /* 0xfffffffc00f08947 */ /* 0x004fea000383ffff */
[----:B------:R-:W-:Y:S05]  /*8520*/  BRA `(.L_x_35) ;  /* 0xffffff9c00987947 */ /* 0x000fea000383ffff */
.L_x_43:
[----:B-1----:R1:W4:Y:S02]  /*8530*/  SYNCS.PHASECHK.TRANS64.TRYWAIT P0, [R3+URZ+0x70], R0 ;  /* 0x00007000030075a7 */ /* 0x00232400080011ff */
[----:B----4-:R-:W-:Y:S05]  /*8540*/  @!P0 NANOSLEEP.SYNCS 0x989680 ;  /* 0x009896800000895d */ /* 0x010fea0003900000 */
[----:B------:R-:W4:Y:S02]  /*8550*/  @!P0 SYNCS.PHASECHK.TRANS64 P0, [R3+URZ+0x70], R0 ;  /* 0x00007000030085a7 */ /* 0x000f2400080010ff */
[----:B----4-:R-:W-:Y:S05]  /*8560*/  @!P0 BRA `(.L_x_43) ;  /* 0xfffffffc00f08947 */ /* 0x010fea000383ffff */
[----:B------:R-:W-:Y:S05]  /*8570*/  BRA `(.L_x_128) ;  /* 0xffffffa000dc7947 */ /* 0x000fea000383ffff */
.L_x_47:
[----:B-1----:R-:W-:-:S07]  /*8580*/  MOV R0, UR4 ;  /* 0x0000000400007c02 */ /* 0x002fce0008000f00 */
.L_x_129:
[----:B-1----:R1:W2:Y:S02]  /*8590*/  SYNCS.PHASECHK.TRANS64.TRYWAIT P0, [R0+URZ], R3 ;  /* 0x00000003000075a7 */ /* 0x0022a400080011ff */
[----:B--2---:R-:W-:Y:S05]  /*85a0*/  @!P0 NANOSLEEP.SYNCS 0x989680 ;  /* 0x009896800000895d */ /* 0x004fea0003900000 */
[----:B------:R-:W2:Y:S02]  /*85b0*/  @!P0 SYNCS.PHASECHK.TRANS64 P0, [R0+URZ], R3 ;  /* 0x00000003000085a7 */ /* 0x000ea400080010ff */
[----:B--2---:R-:W-:Y:S05]  /*85c0*/  @!P0 BRA `(.L_x_129) ;  /* 0xfffffffc00f08947 */ /* 0x004fea000383ffff */
[----:B------:R-:W-:Y:S05]  /*85d0*/  BRA `(.L_x_130) ;  /* 0xffffffa800887947 */ /* 0x000fea000383ffff */
.L_x_48:
[----:B------:R-:W-:-:S07]  /*85e0*/  MOV R0, UR5 ;  /* 0x0000000500007c02 */ /* 0x000fce0008000f00 */
.L_x_131:
[----:B-1----:R1:W2:Y:S02]  /*85f0*/  SYNCS.PHASECHK.TRANS64.TRYWAIT P0, [R0+URZ], R3 ;  /* 0x00000003000075a7 */ /* 0x0022a400080011ff */
[----:B--2---:R-:W-:Y:S05]  /*8600*/  @!P0 NANOSLEEP.SYNCS 0x989680 ;  /* 0x009896800000895d */ /* 0x004fea0003900000 */
[----:B------:R-:W2:Y:S02]  /*8610*/  @!P0 SYNCS.PHASECHK.TRANS64 P0, [R0+URZ], R3 ;  /* 0x00000003000085a7 */ /* 0x000ea400080010ff */
[----:B--2---:R-:W-:Y:S05]  /*8620*/  @!P0 BRA `(.L_x_131) ;  /* 0xfffffffc00f08947 */ /* 0x004fea000383ffff */
[----:B------:R-:W-:Y:S05]  /*8630*/  BRA `(.L_x_132) ;  /* 0xffffffa800947947 */ /* 0x000fea000383ffff */
.L_x_51:
[----:B-1----:R1:W2:Y:S02]  /*8640*/  SYNCS.PHASECHK.TRANS64.TRYWAIT P0, [R2+URZ+0xd0], R5 ;  /* 0x0000d005020075a7 */ /* 0x0022a400080011ff */
[----:B--2---:R-:W-:Y:S05]  /*8650*/  @!P0 NANOSLEEP.SYNCS 0x989680 ;  /* 0x009896800000895d */ /* 0x004fea0003900000 */
[----:B------:R-:W2:Y:S02]  /*8660*/  @!P0 SYNCS.PHASECHK.TRANS64 P0, [R2+URZ+0xd0], R5 ;  /* 0x0000d005020085a7 */ /* 0x000ea400080010ff */
[----:B--2---:R-:W-:Y:S05]  /*8670*/  @!P0 BRA `(.L_x_51) ;  /* 0xfffffffc00f08947 */ /* 0x004fea000383ffff */
[----:B------:R-:W-:Y:S05]  /*8680*/  BRA `(.L_x_133) ;  /* 0xffffffa800f07947 */ /* 0x000fea000383ffff */
.L_x_52:
[----:B------:R-:W-:-:S07]  /*8690*/  MOV R2, UR4 ;  /* 0x0000000400027c02 */ /* 0x000fce0008000f00 */
.L_x_134:
[----:B-1----:R1:W2:Y:S02]  /*86a0*/  SYNCS.PHASECHK.TRANS64.TRYWAIT P0, [R2+URZ+0x80], R5 ;  /* 0x00008005020075a7 */ /* 0x0022a400080011ff */
[----:B--2---:R-:W-:Y:S05]  /*86b0*/  @!P0 NANOSLEEP.SYNCS 0x989680 ;  /* 0x009896800000895d */ /* 0x004fea0003900000 */
[----:B------:R-:W2:Y:S02]  /*86c0*/  @!P0 SYNCS.PHASECHK.TRANS64 P0, [R2+URZ+0x80], R5 ;  /* 0x00008005020085a7 */ /* 0x000ea400080010ff */
[----:B--2---:R-:W-:Y:S05]  /*86d0*/  @!P0 BRA `(.L_x_134) ;  /* 0xfffffffc00f08947 */ /* 0x004fea000383ffff */
[----:B------:R-:W-:Y:S05]  /*86e0*/  BRA `(.L_x_135) ;  /* 0xffffffac00007947 */ /* 0x000fea000383ffff */
.L_x_53:
[----:B-1----:R1:W2:Y:S02]  /*86f0*/  SYNCS.PHASECHK.TRANS64.TRYWAIT P1, [R2+URZ+0x70], R5 ;  /* 0x00007005020075a7 */ /* 0x0022a400080211ff */
[----:B--2---:R-:W-:Y:S05]  /*8700*/  @!P1 NANOSLEEP.SYNCS 0x989680 ;  /* 0x009896800000995d */ /* 0x004fea0003900000 */
[----:B------:R-:W2:Y:S02]  /*8710*/  @!P1 SYNCS.PHASECHK.TRANS64 P1, [R2+URZ+0x70], R5 ;  /* 0x00007005020095a7 */ /* 0x000ea400080210ff */
[----:B--2---:R-:W-:Y:S05]  /*8720*/  @!P1 BRA `(.L_x_53) ;  /* 0xfffffffc00f09947 */ /* 0x004fea000383ffff */
[----:B------:R-:W-:Y:S05]  /*8730*/  BRA `(.L_x_136) ;  /* 0xffffffac00307947 */ /* 0x000fea000383ffff */
.L_x_56:
[----:B------:R-:W-:-:S07]  /*8740*/  MOV R0, UR4 ;  /* 0x0000000400007c02 */ /* 0x000fce0008000f00 */
.L_x_137:
[----:B-1----:R1:W2:Y:S02]  /*8750*/  SYNCS.PHASECHK.TRANS64.TRYWAIT P0, [R0+URZ+0x80], R3 ;  /* 0x00008003000075a7 */ /* 0x0022a400080011ff */
[----:B--2---:R-:W-:Y:S05]  /*8760*/  @!P0 NANOSLEEP.SYNCS 0x989680 ;  /* 0x009896800000895d */ /* 0x004fea0003900000 */
[----:B------:R-:W2:Y:S02]  /*8770*/  @!P0 SYNCS.PHASECHK.TRANS64 P0, [R0+URZ+0x80], R3 ;  /* 0x00008003000085a7 */ /* 0x000ea400080010ff */
[----:B--2---:R-:W-:Y:S05]  /*8780*/  @!P0 BRA `(.L_x_137) ;  /* 0xfffffffc00f08947 */ /* 0x004fea000383ffff */
[----:B------:R-:W-:Y:S05]  /*8790*/  BRA `(.L_x_55) ;  /* 0xffffffac00847947 */ /* 0x000fea000383ffff */
.L_x_63:
[----:B-1----:R1:W2:Y:S02]  /*87a0*/  SYNCS.PHASECHK.TRANS64.TRYWAIT P1, [R0+URZ+0x70], R5 ;  /* 0x00007005000075a7 */ /* 0x0022a400080211ff */
[----:B--2---:R-:W-:Y:S05]  /*87b0*/  @!P1 NANOSLEEP.SYNCS 0x989680 ;  /* 0x009896800000995d */ /* 0x004fea0003900000 */
[----:B------:R-:W2:Y:S02]  /*87c0*/  @!P1 SYNCS.PHASECHK.TRANS64 P1, [R0+URZ+0x70], R5 ;  /* 0x00007005000095a7 */ /* 0x000ea400080210ff */
[----:B--2---:R-:W-:Y:S05]  /*87d0*/  @!P1 BRA `(.L_x_63) ;  /* 0xfffffffc00f09947 */ /* 0x004fea000383ffff */
[----:B------:R-:W-:Y:S05]  /*87e0*/  BRA `(.L_x_138) ;  /* 0xffffffb000ec7947 */ /* 0x000fea000383ffff */
.L_x_64:
[----:B------:R-:W-:-:S13]  /*87f0*/  R2UR UR4, R13 ;  /* 0x000000000d0472ca */ /* 0x000fda00000e0000 */
[----:B------:R-:W-:-:S07]  /*8800*/  MOV R3, UR4 ;  /* 0x0000000400037c02 */ /* 0x000fce0008000f00 */
.L_x_139:
[----:B-1----:R1:W2:Y:S02]  /*8810*/  SYNCS.PHASECHK.TRANS64.TRYWAIT P0, [R3+URZ+0xb0], R0 ;  /* 0x0000b000030075a7 */ /* 0x0022a400080011ff */
[----:B--2---:R-:W-:Y:S05]  /*8820*/  @!P0 NANOSLEEP.SYNCS 0x989680 ;  /* 0x009896800000895d */ /* 0x004fea0003900000 */
[----:B------:R-:W2:Y:S02]  /*8830*/  @!P0 SYNCS.PHASECHK.TRANS64 P0, [R3+URZ+0xb0], R0 ;  /* 0x0000b000030085a7 */ /* 0x000ea400080010ff */
[----:B--2---:R-:W-:Y:S05]  /*8840*/  @!P0 BRA `(.L_x_139) ;  /* 0xfffffffc00f08947 */ /* 0x004fea000383ffff */
[----:B------:R-:W-:Y:S05]  /*8850*/  BRA `(.L_x_140) ;  /* 0xffffffb400407947 */ /* 0x000fea000383ffff */
.L_x_67:
[----:B------:R-:W-:Y:S07]  /*8860*/  MOV R0, UR5 ;  /* 0x0000000500007c02 */ /* 0x000fee0008000f00 */
.L_x_141:
[----:B-1----:R1:W2:Y:S02]  /*8870*/  SYNCS.PHASECHK.TRANS64.TRYWAIT P0, [R0+URZ], R3 ;  /* 0x00000003000075a7 */ /* 0x0022a400080011ff */
[----:B--2---:R-:W-:Y:S05]  /*8880*/  @!P0 NANOSLEEP.SYNCS 0x989680 ;  /* 0x009896800000895d */ /* 0x004fea0003900000 */
[----:B------:R-:W2:Y:S02]  /*8890*/  @!P0 SYNCS.PHASECHK.TRANS64 P0, [R0+URZ], R3 ;  /* 0x00000003000085a7 */ /* 0x000ea400080010ff */
[----:B--2---:R-:W-:Y:S05]  /*88a0*/  @!P0 BRA `(.L_x_141) ;  /* 0xfffffffc00f08947 */ /* 0x004fea000383ffff */
[----:B------:R-:W-:Y:S05]  /*88b0*/  BRA `(.L_x_66) ;  /* 0xffffffb4005c7947 */ /* 0x000fea000383ffff */
.L_x_70:
[----:B------:R-:W-:-:S07]  /*88c0*/  MOV R0, UR4 ;  /* 0x0000000400007c02 */ /* 0x000fce0008000f00 */
.L_x_142:
[----:B--2---:R2:W3:Y:S02]  /*88d0*/  SYNCS.PHASECHK.TRANS64.TRYWAIT P0, [R0+URZ], R3 ;  /* 0x00000003000075a7 */ /* 0x0044e400080011ff */
[----:B---3--:R-:W-:Y:S05]  /*88e0*/  @!P0 NANOSLEEP.SYNCS 0x989680 ;  /* 0x009896800000895d */ /* 0x008fea0003900000 */
[----:B------:R-:W3:Y:S02]  /*88f0*/  @!P0 SYNCS.PHASECHK.TRANS64 P0, [R0+URZ], R3 ;  /* 0x00000003000085a7 */ /* 0x000ee400080010ff */
[----:B---3--:R-:W-:Y:S05]  /*8900*/  @!P0 BRA `(.L_x_142) ;  /* 0xfffffffc00f08947 */ /* 0x008fea000383ffff */
[----:B------:R-:W-:Y:S05]  /*8910*/  BRA `(.L_x_143) ;  /* 0xffffffbc00687947 */ /* 0x000fea000383ffff */
.L_x_71:
[----:B------:R-:W-:-:S07]  /*8920*/  MOV R0, UR5 ;  /* 0x0000000500007c02 */ /* 0x000fce0008000f00 */
.L_x_144:
[----:B-1----:R1:W2:Y:S02]  /*8930*/  SYNCS.PHASECHK.TRANS64.TRYWAIT P0, [R0+URZ], R3 ;  /* 0x00000003000075a7 */ /* 0x0022a400080011ff */
[----:B--2---:R-:W-:Y:S05]  /*8940*/  @!P0 NANOSLEEP.SYNCS 0x989680 ;  /* 0x009896800000895d */ /* 0x004fea0003900000 */
[----:B------:R-:W2:Y:S02]  /*8950*/  @!P0 SYNCS.PHASECHK.TRANS64 P0, [R0+URZ], R3 ;  /* 0x00000003000085a7 */ /* 0x000ea400080010ff */
[----:B--2---:R-:W-:Y:S05]  /*8960*/  @!P0 BRA `(.L_x_144) ;  /* 0xfffffffc00f08947 */ /* 0x004fea000383ffff */
[----:B------:R-:W-:Y:S05]  /*8970*/  BRA `(.L_x_145) ;  /* 0xffffffbc00747947 */ /* 0x000fea000383ffff */
.L_x_72:
[----:B------:R-:W-:-:S07]  /*8980*/  MOV R0, UR5 ;  /* 0x0000000500007c02 */ /* 0x000fce0008000f00 */
.L_x_146:
[----:B-1----:R1:W2:Y:S02]  /*8990*/  SYNCS.PHASECHK.TRANS64.TRYWAIT P0, [R0+URZ], R3 ;  /* 0x00000003000075a7 */ /* 0x0022a400080011ff */
[----:B--2---:R-:W-:Y:S05]  /*89a0*/  @!P0 NANOSLEEP.SYNCS 0x989680 ;  /* 0x009896800000895d */ /* 0x004fea0003900000 */
[----:B------:R-:W2:Y:S02]  /*89b0*/  @!P0 SYNCS.PHASECHK.TRANS64 P0, [R0+URZ], R3 ;  /* 0x00000003000085a7 */ /* 0x000ea400080010ff */
[----:B--2---:R-:W-:Y:S05]  /*89c0*/  @!P0 BRA `(.L_x_146) ;  /* 0xfffffffc00f08947 */ /* 0x004fea000383ffff */
[----:B------:R-:W-:Y:S05]  /*89d0*/  BRA `(.L_x_147) ;  /* 0xffffffbc00807947 */ /* 0x000fea000383ffff */
.L_x_73:
[----:B------:R-:W-:-:S07]  /*89e0*/  MOV R0, UR4 ;  /* 0x0000000400007c02 */ /* 0x000fce0008000f00 */
.L_x_148:
[----:B-1----:R1:W2:Y:S02]  /*89f0*/  SYNCS.PHASECHK.TRANS64.TRYWAIT P0, [R0+URZ], R3 ;  /* 0x00000003000075a7 */ /* 0x0022a400080011ff */
[----:B--2---:R-:W-:Y:S05]  /*8a00*/  @!P0 NANOSLEEP.SYNCS 0x989680 ;  /* 0x009896800000895d */ /* 0x004fea0003900000 */
[----:B------:R-:W2:Y:S02]  /*8a10*/  @!P0 SYNCS.PHASECHK.TRANS64 P0, [R0+URZ], R3 ;  /* 0x00000003000085a7 */ /* 0x000ea400080010ff */
[----:B--2---:R-:W-:Y:S05]  /*8a20*/  @!P0 BRA `(.L_x_148) ;  /* 0xfffffffc00f08947 */ /* 0x004fea000383ffff */
[----:B------:R-:W-:Y:S05]  /*8a30*/  BRA `(.L_x_149) ;  /* 0xffffffbc008c7947 */ /* 0x000fea000383ffff */
.L_x_78:
[----:B---3--:R3:W1:Y:S02]  /*8a40*/  SYNCS.PHASECHK.TRANS64.TRYWAIT P0, [R12+URZ+0x70], R9 ;  /* 0x000070090c0075a7 */ /* 0x00866400080011ff */
[----:B-1----:R-:W-:Y:S05]  /*8a50*/  @!P0 NANOSLEEP.SYNCS 0x989680 ;  /* 0x009896800000895d */ /* 0x002fea0003900000 */
[----:B------:R-:W1:Y:S02]  /*8a60*/  @!P0 SYNCS.PHASECHK.TRANS64 P0, [R12+URZ+0x70], R9 ;  /* 0x000070090c0085a7 */ /* 0x000e6400080010ff */
[----:B-1----:R-:W-:Y:S05]  /*8a70*/  @!P0 BRA `(.L_x_78) ;  /* 0xfffffffc00f08947 */ /* 0x002fea000383ffff */
[----:B------:R-:W-:Y:S05]  /*8a80*/  BRA `(.L_x_150) ;  /* 0xffffffc000a07947 */ /* 0x000fea000383ffff */
.L_x_81:
[----:B------:R-:W-:Y:S07]  /*8a90*/  MOV R0, UR24 ;  /* 0x0000001800007c02 */ /* 0x000fee0008000f00 */
.L_x_151:
[----:B-1----:R1:W2:Y:S02]  /*8aa0*/  SYNCS.PHASECHK.TRANS64.TRYWAIT P2, [R0+URZ+0x68], R9 ;  /* 0x00006809000075a7 */ /* 0x0022a400080411ff */
[----:B--2---:R-:W-:Y:S05]  /*8ab0*/  @!P2 NANOSLEEP.SYNCS 0x989680 ;  /* 0x009896800000a95d */ /* 0x004fea0003900000 */
[----:B------:R-:W2:Y:S02]  /*8ac0*/  @!P2 SYNCS.PHASECHK.TRANS64 P2, [R0+URZ+0x68], R9 ;  /* 0x000068090000a5a7 */ /* 0x000ea400080410ff */
[----:B--2---:R-:W-:Y:S05]  /*8ad0*/  @!P2 BRA `(.L_x_151) ;  /* 0xfffffffc00f0a947 */ /* 0x004fea000383ffff */
[----:B------:R-:W-:Y:S05]  /*8ae0*/  BRA `(.L_x_80) ;  /* 0xffffffc800047947 */ /* 0x000fea000383ffff */
.L_x_84:
[----:B------:R-:W-:Y:S07]  /*8af0*/  MOV R0, UR4 ;  /* 0x0000000400007c02 */ /* 0x000fee0008000f00 */
.L_x_152:
[----:B-1----:R1:W2:Y:S02]  /*8b00*/  SYNCS.PHASECHK.TRANS64.TRYWAIT P0, [R0+URZ+0x48], R9 ;  /* 0x00004809000075a7 */ /* 0x0022a400080011ff */
[----:B--2---:R-:W-:Y:S05]  /*8b10*/  @!P0 NANOSLEEP.SYNCS 0x989680 ;  /* 0x009896800000895d */ /* 0x004fea0003900000 */
[----:B------:R-:W2:Y:S02]  /*8b20*/  @!P0 SYNCS.PHASECHK.TRANS64 P0, [R0+URZ+0x48], R9 ;  /* 0x00004809000085a7 */ /* 0x000ea400080010ff */
[----:B--2---:R-:W-:Y:S05]  /*8b30*/  @!P0 BRA `(.L_x_152) ;  /* 0xfffffffc00f08947 */ /* 0x004fea000383ffff */
[----:B------:R-:W-:Y:S05]  /*8b40*/  BRA `(.L_x_153) ;  /* 0xffffffc800647947 */ /* 0x000fea000383ffff */
.L_x_85:
[----:B------:R-:W-:Y:S07]  /*8b50*/  MOV R9, UR5 ;  /* 0x0000000500097c02 */ /* 0x000fee0008000f00 */
.L_x_154:
[----:B-1----:R1:W2:Y:S02]  /*8b60*/  SYNCS.PHASECHK.TRANS64.TRYWAIT P0, [R9+URZ+0x48], R0 ;  /* 0x00004800090075a7 */ /* 0x0022a400080011ff */
[----:B--2---:R-:W-:Y:S05]  /*8b70*/  @!P0 NANOSLEEP.SYNCS 0x989680 ;  /* 0x009896800000895d */ /* 0x004fea0003900000 */
[----:B------:R-:W2:Y:S02]  /*8b80*/  @!P0 SYNCS.PHASECHK.TRANS64 P0, [R9+URZ+0x48], R0 ;  /* 0x00004800090085a7 */ /* 0x000ea400080010ff */
[----:B--2---:R-:W-:Y:S05]  /*8b90*/  @!P0 BRA `(.L_x_154) ;  /* 0xfffffffc00f08947 */ /* 0x004fea000383ffff */
[----:B------:R-:W-:Y:S05]  /*8ba0*/  BRA `(.L_x_155) ;  /* 0xffffffc800c07947 */ /* 0x000fea000383ffff */
.L_x_87:
[----:B------:R-:W-:-:S07]  /*8bb0*/  MOV R0, UR4 ;  /* 0x0000000400007c02 */ /* 0x000fce0008000f00 */
.L_x_156:
[----:B-1----:R1:W2:Y:S02]  /*8bc0*/  SYNCS.PHASECHK.TRANS64.TRYWAIT P0, [R0+URZ], R3 ;  /* 0x00000003000075a7 */ /* 0x0022a400080011ff */
[----:B--2---:R-:W-:Y:S05]  /*8bd0*/  @!P0 NANOSLEEP.SYNCS 0x989680 ;  /* 0x009896800000895d */ /* 0x004fea0003900000 */
[----:B------:R-:W2:Y:S02]  /*8be0*/  @!P0 SYNCS.PHASECHK.TRANS64 P0, [R0+URZ], R3 ;  /* 0x00000003000085a7 */ /* 0x000ea400080010ff */
[----:B--2---:R-:W-:Y:S05]  /*8bf0*/  @!P0 BRA `(.L_x_156) ;  /* 0xfffffffc00f08947 */ /* 0x004fea000383ffff */
[----:B------:R-:W-:Y:S05]  /*8c00*/  BRA `(.L_x_157) ;  /* 0xffffffcc00507947 */ /* 0x000fea000383ffff */
.L_x_88:
[----:B------:R-:W-:-:S07]  /*8c10*/  MOV R0, UR5 ;  /* 0x0000000500007c02 */ /* 0x000fce0008000f00 */
.L_x_158:
[----:B-1----:R1:W2:Y:S02]  /*8c20*/  SYNCS.PHASECHK.TRANS64.TRYWAIT P0, [R0+URZ], R3 ;  /* 0x00000003000075a7 */ /* 0x0022a400080011ff */
[----:B--2---:R-:W-:Y:S05]  /*8c30*/  @!P0 NANOSLEEP.SYNCS 0x989680 ;  /* 0x009896800000895d */ /* 0x004fea0003900000 */
[----:B------:R-:W2:Y:S02]  /*8c40*/  @!P0 SYNCS.PHASECHK.TRANS64 P0, [R0+URZ], R3 ;  /* 0x00000003000085a7 */ /* 0x000ea400080010ff */
[----:B--2---:R-:W-:Y:S05]  /*8c50*/  @!P0 BRA `(.L_x_158) ;  /* 0xfffffffc00f08947 */ /* 0x004fea000383ffff */
[----:B------:R-:W-:Y:S05]  /*8c60*/  BRA `(.L_x_159) ;  /* 0xffffffcc005c7947 */ /* 0x000fea000383ffff */
.L_x_90:
[----:B--2---:R2:W4:Y:S02]  /*8c70*/  SYNCS.PHASECHK.TRANS64.TRYWAIT P0, [R0+URZ+0x70], R3 ;  /* 0x00007003000075a7 */ /* 0x00452400080011ff */
[----:B----4-:R-:W-:Y:S05]  /*8c80*/  @!P0 NANOSLEEP.SYNCS 0x989680 ;  /* 0x009896800000895d */ /* 0x010fea0003900000 */
[----:B------:R-:W4:Y:S02]  /*8c90*/  @!P0 SYNCS.PHASECHK.TRANS64 P0, [R0+URZ+0x70], R3 ;  /* 0x00007003000085a7 */ /* 0x000f2400080010ff */
[----:B----4-:R-:W-:Y:S05]  /*8ca0*/  @!P0 BRA `(.L_x_90) ;  /* 0xfffffffc00f08947 */ /* 0x010fea000383ffff */
[----:B------:R-:W-:Y:S05]  /*8cb0*/  BRA `(.L_x_160) ;  /* 0xffffffd000487947 */ /* 0x000fea000383ffff */
.L_x_100:
[----:B-1----:R1:W2:Y:S02]  /*8cc0*/  SYNCS.PHASECHK.TRANS64.TRYWAIT P0, [R2+URZ+0x30], R7 ;  /* 0x00003007020075a7 */ /* 0x0022a400080011ff */
[----:B--2---:R-:W-:Y:S05]  /*8cd0*/  @!P0 NANOSLEEP.SYNCS 0x989680 ;  /* 0x009896800000895d */ /* 0x004fea0003900000 */
[----:B------:R-:W2:Y:S02]  /*8ce0*/  @!P0 SYNCS.PHASECHK.TRANS64 P0, [R2+URZ+0x30], R7 ;  /* 0x00003007020085a7 */ /* 0x000ea400080010ff */
[----:B--2---:R-:W-:Y:S05]  /*8cf0*/  @!P0 BRA `(.L_x_100) ;  /* 0xfffffffc00f08947 */ /* 0x004fea000383ffff */
[----:B------:R-:W-:Y:S05]  /*8d00*/  BRA `(.L_x_99) ;  /* 0xffffffdc00ac7947 */ /* 0x000fea000383ffff */
.L_x_102:
[----:B--2---:R2:W4:Y:S02]  /*8d10*/  SYNCS.PHASECHK.TRANS64.TRYWAIT P1, [R76+URZ+0x90], R3 ;  /* 0x000090034c0075a7 */ /* 0x00452400080211ff */
[----:B----4-:R-:W-:Y:S05]  /*8d20*/  @!P1 NANOSLEEP.SYNCS 0x989680 ;  /* 0x009896800000995d */ /* 0x010fea0003900000 */
[----:B------:R-:W4:Y:S02]  /*8d30*/  @!P1 SYNCS.PHASECHK.TRANS64 P1, [R76+URZ+0x90], R3 ;  /* 0x000090034c0095a7 */ /* 0x000f2400080210ff */
[----:B----4-:R-:W-:Y:S05]  /*8d40*/  @!P1 BRA `(.L_x_102) ;  /* 0xfffffffc00f09947 */ /* 0x010fea000383ffff */
[----:B------:R-:W-:Y:S05]  /*8d50*/  BRA `(.L_x_101) ;  /* 0xffffffe000247947 */ /* 0x000fea000383ffff */
.L_x_113:
[----:B-1----:R1:W2:Y:S02]  /*8d60*/  SYNCS.PHASECHK.TRANS64.TRYWAIT P0, [R2+URZ+0x30], R5 ;  /* 0x00003005020075a7 */ /* 0x0022a400080011ff */
[----:B--2---:R-:W-:Y:S05]  /*8d70*/  @!P0 NANOSLEEP.SYNCS 0x989680 ;  /* 0x009896800000895d */ /* 0x004fea0003900000 */
[----:B------:R-:W2:Y:S02]  /*8d80*/  @!P0 SYNCS.PHASECHK.TRANS64 P0, [R2+URZ+0x30], R5 ;  /* 0x00003005020085a7 */ /* 0x000ea400080010ff */
[----:B--2---:R-:W-:Y:S05]  /*8d90*/  @!P0 BRA `(.L_x_113) ;  /* 0xfffffffc00f08947 */ /* 0x004fea000383ffff */
[----:B------:R-:W-:Y:S05]  /*8da0*/  BRA `(.L_x_112) ;  /* 0xffffffe800707947 */ /* 0x000fea000383ffff */
        .weak           $__internal_0_$__cuda_sm10x_tcgen05_guardrail_trap_col_being_dealloced_not_returned_by_alloc
        .type           $__internal_0_$__cuda_sm10x_tcgen05_guardrail_trap_col_being_dealloced_not_returned_by_alloc,@function
        .size           $__internal_0_$__cuda_sm10x_tcgen05_guardrail_trap_col_being_dealloced_not_returned_by_alloc,($__internal_1_$__cuda_sm10x_tcgen05_guardrail_trap_phase_invalid_during_alloc - $__internal_0_$__cuda_sm10x_tcgen05_guardrail_trap_col_being_dealloced_not_returned_by_alloc)
$__internal_0_$__cuda_sm10x_tcgen05_guardrail_trap_col_being_dealloced_not_returned_by_alloc:
[----:B------:R-:W-:Y:S05]  /*8db0*/  BPT.TRAP 0x1 ;  /* 0x000000040000795c */ /* 0x000fea0000300000 */
[----:B------:R-:W-:-:S04]  /*8dc0*/  HFMA2 R3, -RZ, RZ, 0, 0 ;  /* 0x00000000ff037431 */ /* 0x000fc800000001ff */
[----:B------:R-:W-:Y:S05]  /*8dd0*/  RET.REL.NODEC R2 `(_ZN7cutlass13device_kernelINS_4gemm6kernel13GemmUniversalIN4cute5tupleIJiiiiEEENS1_10collective13CollectiveMmaINS1_35MainloopSm100TmaUmmaWarpSpecializedILi3ELi2ELi4ENS5_IJNS4_1CILi4EEESB_NSA_ILi1EEEEEEEENS5_IJNSA_ILi64EEESF_NSA_ILi128EEEEEENS_10tfloat32_tENS5_IJlSC_lEEESI_SJ_NS4_8TiledMMAINS4_8MMA_AtomIJNS4_17SM100_MMA_TF32_SSISI_SI_fLi64ELi64ELNS4_4UMMA5MajorE0ELSO_0ELNSN_7ScaleInE0ELSP_0EEEEEENS4_6LayoutINS5_IJSC_SC_SC_EEENS5_IJNSA_ILi0EEESU_SU_EEEEENS5_IJNS4_10UnderscoreESX_SX_EEEEENS4_23SM90_TMA_LOAD_MULTICASTENS4_14ComposedLayoutINS4_7SwizzleILi3ELi4ELi3EEENS4_18smem_ptr_flag_bitsILi32EEENSS_INS5_IJNSA_ILi8EEENSA_ILi32EEEEEENS5_IJS17_SC_EEEEEEEvNS4_8identityES10_S1B_vS1C_EENS_8epilogue10collective18CollectiveEpilogueINS1E_23Sm100TmaWarpSpecializedILi3ELi2ELi16ELb1ELb0EEEJSH_NS5_IJNSS_ISF_SC_EENSS_IS17_SC_EEEEESI_SJ_SI_SJ_NS1E_6fusion15FusionCallbacksIS1I_NS1M_17LinearCombinationISI_fSI_fLNS_15FloatRoundStyleE2EEESH_S1L_JEEENS4_5SM1004TMEM4LOAD26SM100_TMEM_LOAD_16dp128b8xENS4_13SM90_TMA_LOADES1B_NS4_17SM75_U32x4_LDSM_NENS4_14SM90_TMA_STOREES1B_NS4_17SM90_U32x4_STSM_NENS4_39AutoVectorizingCopyWithAssumedAlignmentILi128EEEEEEvvEEEEvNT_6ParamsE) ;  /* 0xffffff7002887950 */ /* 0x000fea0003c3ffff */
        .weak           $__internal_1_$__cuda_sm10x_tcgen05_guardrail_trap_phase_invalid_during_alloc
        .type           $__internal_1_$__cuda_sm10x_tcgen05_guardrail_trap_phase_invalid_during_alloc,@function
        .size           $__internal_1_$__cuda_sm10x_tcgen05_guardrail_trap_phase_invalid_during_alloc,($__internal_2_$__cuda_sm10x_tcgen05_guardrail_trap_unallocated_columns_being_dealloced - $__internal_1_$__cuda_sm10x_tcgen05_guardrail_trap_phase_invalid_during_alloc)
$__internal_1_$__cuda_sm10x_tcgen05_guardrail_trap_phase_invalid_during_alloc:
[----:B------:R-:W-:Y:S05]  /*8de0*/  BPT.TRAP 0x1 ;  /* 0x000000040000795c */ /* 0x000fea0000300000 */
[----:B------:R-:W-:-:S04]  /*8df0*/  MOV R5, 0x0 ;  /* 0x0000000000057802 */ /* 0x000fc80000000f00 */
[----:B------:R-:W-:Y:S05]  /*8e00*/  RET.REL.NODEC R4 `(_ZN7cutlass13device_kernelINS_4gemm6kernel13GemmUniversalIN4cute5tupleIJiiiiEEENS1_10collective13CollectiveMmaINS1_35MainloopSm100TmaUmmaWarpSpecializedILi3ELi2ELi4ENS5_IJNS4_1CILi4EEESB_NSA_ILi1EEEEEEEENS5_IJNSA_ILi64EEESF_NSA_ILi128EEEEEENS_10tfloat32_tENS5_IJlSC_lEEESI_SJ_NS4_8TiledMMAINS4_8MMA_AtomIJNS4_17SM100_MMA_TF32_SSISI_SI_fLi64ELi64ELNS4_4UMMA5MajorE0ELSO_0ELNSN_7ScaleInE0ELSP_0EEEEEENS4_6LayoutINS5_IJSC_SC_SC_EEENS5_IJNSA_ILi0EEESU_SU_EEEEENS5_IJNS4_10UnderscoreESX_SX_EEEEENS4_23SM90_TMA_LOAD_MULTICASTENS4_14ComposedLayoutINS4_7SwizzleILi3ELi4ELi3EEENS4_18smem_ptr_flag_bitsILi32EEENSS_INS5_IJNSA_ILi8EEENSA_ILi32EEEEEENS5_IJS17_SC_EEEEEEEvNS4_8identityES10_S1B_vS1C_EENS_8epilogue10collective18CollectiveEpilogueINS1E_23Sm100TmaWarpSpecializedILi3ELi2ELi16ELb1ELb0EEEJSH_NS5_IJNSS_ISF_SC_EENSS_IS17_SC_EEEEESI_SJ_SI_SJ_NS1E_6fusion15FusionCallbacksIS1I_NS1M_17LinearCombinationISI_fSI_fLNS_15FloatRoundStyleE2EEESH_S1L_JEEENS4_5SM1004TMEM4LOAD26SM100_TMEM_LOAD_16dp128b8xENS4_13SM90_TMA_LOADES1B_NS4_17SM75_U32x4_LDSM_NENS4_14SM90_TMA_STOREES1B_NS4_17SM90_U32x4_STSM_NENS4_39AutoVectorizingCopyWithAssumedAlignmentILi128EEEEEEvvEEEEvNT_6ParamsE) ;  /* 0xffffff70047c7950 */ /* 0x000fea0003c3ffff */
        .weak           $__internal_2_$__cuda_sm10x_tcgen05_guardrail_trap_unallocated_columns_being_dealloced
        .type           $__internal_2_$__cuda_sm10x_tcgen05_guardrail_trap_unallocated_columns_being_dealloced,@function
        .size           $__internal_2_$__cuda_sm10x_tcgen05_guardrail_trap_unallocated_columns_being_dealloced,(.L_x_162 - $__internal_2_$__cuda_sm10x_tcgen05_guardrail_trap_unallocated_columns_being_dealloced)
$__internal_2_$__cuda_sm10x_tcgen05_guardrail_trap_unallocated_columns_being_dealloced:
[----:B------:R-:W-:Y:S05]  /*8e10*/  BPT.TRAP 0x1 ;  /* 0x000000040000795c */ /* 0x000fea0000300000 */
[----:B------:R-:W-:-:S04]  /*8e20*/  HFMA2 R3, -RZ, RZ, 0, 0 ;  /* 0x00000000ff037431 */ /* 0x000fc800000001ff */
[----:B------:R-:W-:Y:S05]  /*8e30*/  RET.REL.NODEC R2 `(_ZN7cutlass13device_kernelINS_4gemm6kernel13GemmUniversalIN4cute5tupleIJiiiiEEENS1_10collective13CollectiveMmaINS1_35MainloopSm100TmaUmmaWarpSpecializedILi3ELi2ELi4ENS5_IJNS4_1CILi4EEESB_NSA_ILi1EEEEEEEENS5_IJNSA_ILi64EEESF_NSA_ILi128EEEEEENS_10tfloat32_tENS5_IJlSC_lEEESI_SJ_NS4_8TiledMMAINS4_8MMA_AtomIJNS4_17SM100_MMA_TF32_SSISI_SI_fLi64ELi64ELNS4_4UMMA5MajorE0ELSO_0ELNSN_7ScaleInE0ELSP_0EEEEEENS4_6LayoutINS5_IJSC_SC_SC_EEENS5_IJNSA_ILi0EEESU_SU_EEEEENS5_IJNS4_10UnderscoreESX_SX_EEEEENS4_23SM90_TMA_LOAD_MULTICASTENS4_14ComposedLayoutINS4_7SwizzleILi3ELi4ELi3EEENS4_18smem_ptr_flag_bitsILi32EEENSS_INS5_IJNSA_ILi8EEENSA_ILi32EEEEEENS5_IJS17_SC_EEEEEEEvNS4_8identityES10_S1B_vS1C_EENS_8epilogue10collective18CollectiveEpilogueINS1E_23Sm100TmaWarpSpecializedILi3ELi2ELi16ELb1ELb0EEEJSH_NS5_IJNSS_ISF_SC_EENSS_IS17_SC_EEEEESI_SJ_SI_SJ_NS1E_6fusion15FusionCallbacksIS1I_NS1M_17LinearCombinationISI_fSI_fLNS_15FloatRoundStyleE2EEESH_S1L_JEEENS4_5SM1004TMEM4LOAD26SM100_TMEM_LOAD_16dp128b8xENS4_13SM90_TMA_LOADES1B_NS4_17SM75_U32x4_LDSM_NENS4_14SM90_TMA_STOREES1B_NS4_17SM90_U32x4_STSM_NENS4_39AutoVectorizingCopyWithAssumedAlignmentILi128EEEEEEvvEEEEvNT_6ParamsE) ;  /* 0xffffff7002707950 */ /* 0x000fea0003c3ffff */
.L_x_161:
[----:B------:R-:W-:-:S00]  /*8e40*/  BRA `(.L_x_161) ;  /* 0xfffffffc00fc7947 */ /* 0x000fc0000383ffff */
[----:B------:R-:W-:-:S00]  /*8e50*/  NOP ;  /* 0x0000000000007918 */ /* 0x000fc00000000000 */
        /* <DEDUP_REMOVED lines=10> */
.L_x_162:


//--------------------- .nv.global.init           --------------------------
	.section	.nv.global.init,"aw",@progbits
.nv.global.init:
	.type		$str$27,@object
	.size		$str$27,($str$28 - $str$27)
$str$27:
        /*0000*/ 	.byte	0x28, 0x61, 0x64, 0x64, 0x72, 0x65, 0x73, 0x73, 0x20, 0x26, 0x20, 0x6d, 0x61, 0x73, 0x6b, 0x29
        /*0010*/ 	.byte	0x20, 0x3d, 0x3d, 0x20, 0x30, 0x00
	.type		$str$28,@object
	.size		$str$28,($str$26 - $str$28)
$str$28:
        /*0016*/ 	.byte	0x2f, 0x74, 0x6d, 0x70, 0x2f, 0x63, 0x75, 0x74, 0x6c, 0x61, 0x73, 0x73, 0x5f, 0x73, 0x77, 0x65
        /*0026*/ 	.byte	0x65, 0x70, 0x5f, 0x73, 0x72, 0x63, 0x2f, 0x69, 0x6e, 0x63, 0x6c, 0x75, 0x64, 0x65, 0x2f, 0x63
        /*0036*/ 	.byte	0x75, 0x74, 0x65, 0x2f, 0x70, 0x6f, 0x69, 0x6e, 0x74, 0x65, 0x72, 0x5f, 0x66, 0x6c, 0x61, 0x67
        /*0046*/ 	.byte	0x67, 0x65, 0x64, 0x2e, 0x68, 0x70, 0x70, 0x00
	.type		$str$26,@object
	.size		$str$26,($str$25 - $str$26)
$str$26:
        /*004e*/ 	.byte	0x2f, 0x74, 0x6d, 0x70, 0x2f, 0x63, 0x75, 0x74, 0x6c, 0x61, 0x73, 0x73, 0x5f, 0x73, 0x77, 0x65
        /*005e*/ 	.byte	0x65, 0x70, 0x5f, 0x73, 0x72, 0x63, 0x2f, 0x69, 0x6e, 0x63, 0x6c, 0x75, 0x64, 0x65, 0x2f, 0x63
        /*006e*/ 	.byte	0x75, 0x74, 0x65, 0x2f, 0x61, 0x74, 0x6f, 0x6d, 0x2f, 0x63, 0x6f, 0x70, 0x79, 0x5f, 0x74, 0x72
        /*007e*/ 	.byte	0x61, 0x69, 0x74, 0x73, 0x5f, 0x73, 0x6d, 0x31, 0x30, 0x30, 0x2e, 0x68, 0x70, 0x70, 0x00
	.type		$str$25,@object
	.size		$str$25,(__unnamed_1 - $str$25)
$str$25:
        /*008d*/ 	.byte	0x28, 0x28, 0x75, 0x69, 0x6e, 0x74, 0x33, 0x32, 0x5f, 0x74, 0x28, 0x74, 0x68, 0x72, 0x65, 0x61
        /*009d*/ 	.byte	0x64, 0x49, 0x64, 0x78, 0x2e, 0x78, 0x29, 0x20, 0x2f, 0x20, 0x33, 0x32, 0x29, 0x20, 0x25, 0x20
        /*00ad*/ 	.byte	0x34, 0x29, 0x20, 0x3d, 0x3d, 0x20, 0x28, 0x28, 0x28, 0x74, 0x6d, 0x65, 0x6d, 0x5f, 0x61, 0x64
        /*00bd*/ 	.byte	0x64, 0x72, 0x20, 0x3e, 0x3e, 0x20, 0x31, 0x36, 0x29, 0x20, 0x2f, 0x20, 0x33, 0x32, 0x29, 0x20
        /*00cd*/ 	.byte	0x25, 0x20, 0x34, 0x29, 0x00
	.type		__unnamed_1,@object
	.size		__unnamed_1,(__unnamed_2 - __unnamed_1)
__unnamed_1:
        /*00d2*/ 	.byte	0x61, 0x75, 0x74, 0x6f, 0x20, 0x63, 0x75, 0x74, 0x65, 0x3a, 0x3a, 0x61, 0x73, 0x5f, 0x70, 0x6f
        /* <DEDUP_REMOVED lines=24> */
        /*0262*/ 	.byte	0x30, 0x34, 0x38, 0x3e, 0x3e, 0x3e, 0x3e, 0x5d, 0x00
	.type		__unnamed_2,@object
	.size		__unnamed_2,(.L_2 - __unnamed_2)
__unnamed_2:
        /* <DEDUP_REMOVED lines=45> */
        /*053b*/ 	.byte	0x3e, 0x3e, 0x3e, 0x5d, 0x00
.L_2:


//--------------------- .nv.shared._ZN7cutlass13device_kernelINS_4gemm6kernel13GemmUniversalIN4cute5tupleIJiiiiEEENS1_10collective13CollectiveMmaINS1_35MainloopSm100TmaUmmaWarpSpecializedILi3ELi2ELi4ENS5_IJNS4_1CILi4EEESB_NSA_ILi1EEEEEEEENS5_IJNSA_ILi64EEESF_NSA_ILi128EEEEEENS_10tfloat32_tENS5_IJlSC_lEEESI_SJ_NS4_8TiledMMAINS4_8MMA_AtomIJNS4_17SM100_MMA_TF32_SSISI_SI_fLi64ELi64ELNS4_4UMMA5MajorE0ELSO_0ELNSN_7ScaleInE0ELSP_0EEEEEENS4_6LayoutINS5_IJSC_SC_SC_EEENS5_IJNSA_ILi0EEESU_SU_EEEEENS5_IJNS4_10UnderscoreESX_SX_EEEEENS4_23SM90_TMA_LOAD_MULTICASTENS4_14ComposedLayoutINS4_7SwizzleILi3ELi4ELi3EEENS4_18smem_ptr_flag_bitsILi32EEENSS_INS5_IJNSA_ILi8EEENSA_ILi32EEEEEENS5_IJS17_SC_EEEEEEEvNS4_8identityES10_S1B_vS1C_EENS_8epilogue10collective18CollectiveEpilogueINS1E_23Sm100TmaWarpSpecializedILi3ELi2ELi16ELb1ELb0EEEJSH_NS5_IJNSS_ISF_SC_EENSS_IS17_SC_EEEEESI_SJ_SI_SJ_NS1E_6fusion15FusionCallbacksIS1I_NS1M_17LinearCombinationISI_fSI_fLNS_15FloatRoundStyleE2EEESH_S1L_JEEENS4_5SM1004TMEM4LOAD26SM100_TMEM_LOAD_16dp128b8xENS4_13SM90_TMA_LOADES1B_NS4_17SM75_U32x4_LDSM_NENS4_14SM90_TMA_STOREES1B_NS4_17SM90_U32x4_STSM_NENS4_39AutoVectorizingCopyWithAssumedAlignmentILi128EEEEEEvvEEEEvNT_6ParamsE --------------------------
	.section	.nv.shared._ZN7cutlass13device_kernelINS_4gemm6kernel13GemmUniversalIN4cute5tupleIJiiiiEEENS1_10collective13CollectiveMmaINS1_35MainloopSm100TmaUmmaWarpSpecializedILi3ELi2ELi4ENS5_IJNS4_1CILi4EEESB_NSA_ILi1EEEEEEEENS5_IJNSA_ILi64EEESF_NSA_ILi128EEEEEENS_10tfloat32_tENS5_IJlSC_lEEESI_SJ_NS4_8TiledMMAINS4_8MMA_AtomIJNS4_17SM100_MMA_TF32_SSISI_SI_fLi64ELi64ELNS4_4UMMA5MajorE0ELSO_0ELNSN_7ScaleInE0ELSP_0EEEEEENS4_6LayoutINS5_IJSC_SC_SC_EEENS5_IJNSA_ILi0EEESU_SU_EEEEENS5_IJNS4_10UnderscoreESX_SX_EEEEENS4_23SM90_TMA_LOAD_MULTICASTENS4_14ComposedLayoutINS4_7SwizzleILi3ELi4ELi3EEENS4_18smem_ptr_flag_bitsILi32EEENSS_INS5_IJNSA_ILi8EEENSA_ILi32EEEEEENS5_IJS17_SC_EEEEEEEvNS4_8identityES10_S1B_vS1C_EENS_8epilogue10collective18CollectiveEpilogueINS1E_23Sm100TmaWarpSpecializedILi3ELi2ELi16ELb1ELb0EEEJSH_NS5_IJNSS_ISF_SC_EENSS_IS17_SC_EEEEESI_SJ_SI_SJ_NS1E_6fusion15FusionCallbacksIS1I_NS1M_17LinearCombinationISI_fSI_fLNS_15FloatRoundStyleE2EEESH_S1L_JEEENS4_5SM1004TMEM4LOAD26SM100_TMEM_LOAD_16dp128b8xENS4_13SM90_TMA_LOADES1B_NS4_17SM75_U32x4_LDSM_NENS4_14SM90_TMA_STOREES1B_NS4_17SM90_U32x4_STSM_NENS4_39AutoVectorizingCopyWithAssumedAlignmentILi128EEEEEEvvEEEEvNT_6ParamsE,"aw",@nobits
	.sectionflags	@""
	.align	16
	.zero		1024


//--------------------- .nv.shared.reserved.0     --------------------------
	.section	.nv.shared.reserved.0,"aw",@nobits
	.weak		__nv_reservedSMEM_offset_0_alias
	.size		__nv_reservedSMEM_offset_0_alias, 0, 64
	.other		__nv_reservedSMEM_offset_0_alias,@"STO_CUDA_RESERVED_SHARED STV_DEFAULT"
__nv_reservedSMEM_offset_0_alias:
	.zero		0
.nv.shared.reserved.0:
	.zero		64
	.weak		__nv_reservedSMEM_tcgen05_partition
	.type		__nv_reservedSMEM_tcgen05_partition,@object
	.size		__nv_reservedSMEM_tcgen05_partition,(.L_0 - __nv_reservedSMEM_tcgen05_partition)
__nv_reservedSMEM_tcgen05_partition:
	.zero		32
.L_0:


//--------------------- .nv.global                --------------------------
	.section	.nv.global,"aw",@nobits
.nv.global:
	.type		_ZN40_INTERNAL_254c642d_4_k_cu_f9907912_195784cute1_E,@object
	.size		_ZN40_INTERNAL_254c642d_4_k_cu_f9907912_195784cute1_E,(_ZN40_INTERNAL_254c642d_4_k_cu_f9907912_195784cuda3std3__45__cpo6cbeginE - _ZN40_INTERNAL_254c642d_4_k_cu_f9907912_195784cute1_E)
_ZN40_INTERNAL_254c642d_4_k_cu_f9907912_195784cute1_E:
	.zero		1
	.type		_ZN40_INTERNAL_254c642d_4_k_cu_f9907912_195784cuda3std3__45__cpo6cbeginE,@object
	.size		_ZN40_INTERNAL_254c642d_4_k_cu_f9907912_195784cuda3std3__45__cpo6cbeginE,(_ZN40_INTERNAL_254c642d_4_k_cu_f9907912_195784cuda3std3__48in_placeE - _ZN40_INTERNAL_254c642d_4_k_cu_f9907912_195784cuda3std3__45__cpo6cbeginE)
_ZN40_INTERNAL_254c642d_4_k_cu_f9907912_195784cuda3std3__45__cpo6cbeginE:
	.zero		1
	.type		_ZN40_INTERNAL_254c642d_4_k_cu_f9907912_195784cuda3std3__48in_placeE,@object
	.size		_ZN40_INTERNAL_254c642d_4_k_cu_f9907912_195784cuda3std3__48in_placeE,(_ZN40_INTERNAL_254c642d_4_k_cu_f9907912_195784cuda3std6ranges3__45__cpo9iter_moveE - _ZN40_INTERNAL_254c642d_4_k_cu_f9907912_195784cuda3std3__48in_placeE)
_ZN40_INTERNAL_254c642d_4_k_cu_f9907912_195784cuda3std3__48in_placeE:
	.zero		1
	.type		_ZN40_INTERNAL_254c642d_4_k_cu_f9907912_195784cuda3std6ranges3__45__cpo9iter_moveE,@object
	.size		_ZN40_INTERNAL_254c642d_4_k_cu_f9907912_195784cuda3std6ranges3__45__cpo9iter_moveE,(_ZN40_INTERNAL_254c642d_4_k_cu_f9907912_195784cuda3std3__45__cpo5beginE - _ZN40_INTERNAL_254c642d_4_k_cu_f9907912_195784cuda3std6ranges3__45__cpo9iter_moveE)
_ZN40_INTERNAL_254c642d_4_k_cu_f9907912_195784cuda3std6ranges3__45__cpo9iter_moveE:
	.zero		1
	.type		_ZN40_INTERNAL_254c642d_4_k_cu_f9907912_195784cuda3std3__45__cpo5beginE,@object
	.size		_ZN40_INTERNAL_254c642d_4_k_cu_f9907912_195784cuda3std3__45__cpo5beginE,(_ZN40_INTERNAL_254c642d_4_k_cu_f9907912_195784cuda3std3__442_GLOBAL__N__254c642d_4_k_cu_f9907912_195786ignoreE - _ZN40_INTERNAL_254c642d_4_k_cu_f9907912_195784cuda3std3__45__cpo5beginE)
_ZN40_INTERNAL_254c642d_4_k_cu_f9907912_195784cuda3std3__45__cpo5beginE:
	.zero		1
	.type		_ZN40_INTERNAL_254c642d_4_k_cu_f9907912_195784cuda3std3__442_GLOBAL__N__254c642d_4_k_cu_f9907912_195786ignoreE,@object
	.size		_ZN40_INTERNAL_254c642d_4_k_cu_f9907912_195784cuda3std3__442_GLOBAL__N__254c642d_4_k_cu_f9907912_195786ignoreE,(_ZN40_INTERNAL_254c642d_4_k_cu_f9907912_195784cute7productE - _ZN40_INTERNAL_254c642d_4_k_cu_f9907912_195784cuda3std3__442_GLOBAL__N__254c642d_4_k_cu_f9907912_195786ignoreE)
_ZN40_INTERNAL_254c642d_4_k_cu_f9907912_195784cuda3std3__442_GLOBAL__N__254c642d_4_k_cu_f9907912_195786ignoreE:
	.zero		1
	.type		_ZN40_INTERNAL_254c642d_4_k_cu_f9907912_195784cute7productE,@object
	.size		_ZN40_INTERNAL_254c642d_4_k_cu_f9907912_195784cute7productE,(_ZN40_INTERNAL_254c642d_4_k_cu_f9907912_195784cuda3std3__45__cpo3endE - _ZN40_INTERNAL_254c642d_4_k_cu_f9907912_195784cute7productE)
_ZN40_INTERNAL_254c642d_4_k_cu_f9907912_195784cute7productE:
	.zero		1
	.type		_ZN40_INTERNAL_254c642d_4_k_cu_f9907912_195784cuda3std3__45__cpo3endE,@object
	.size		_ZN40_INTERNAL_254c642d_4_k_cu_f9907912_195784cuda3std3__45__cpo3endE,(_ZN40_INTERNAL_254c642d_4_k_cu_f9907912_195784cuda3std3__419piecewise_constructE - _ZN40_INTERNAL_254c642d_4_k_cu_f9907912_195784cuda3std3__45__cpo3endE)
_ZN40_INTERNAL_254c642d_4_k_cu_f9907912_195784cuda3std3__45__cpo3endE:
	.zero		1
	.type		_ZN40_INTERNAL_254c642d_4_k_cu_f9907912_195784cuda3std3__419piecewise_constructE,@object
	.size		_ZN40_INTERNAL_254c642d_4_k_cu_f9907912_195784cuda3std3__419piecewise_constructE,(_ZN40_INTERNAL_254c642d_4_k_cu_f9907912_195784cuda3std3__45__cpo4cendE - _ZN40_INTERNAL_254c642d_4_k_cu_f9907912_195784cuda3std3__419piecewise_constructE)
_ZN40_INTERNAL_254c642d_4_k_cu_f9907912_195784cuda3std3__419piecewise_constructE:
	.zero		1
	.type		_ZN40_INTERNAL_254c642d_4_k_cu_f9907912_195784cuda3std3__45__cpo4cendE,@object
	.size		_ZN40_INTERNAL_254c642d_4_k_cu_f9907912_195784cuda3std3__45__cpo4cendE,(_ZN40_INTERNAL_254c642d_4_k_cu_f9907912_195784cuda3std6ranges3__45__cpo4swapE - _ZN40_INTERNAL_254c642d_4_k_cu_f9907912_195784cuda3std3__45__cpo4cendE)
_ZN40_INTERNAL_254c642d_4_k_cu_f9907912_195784cuda3std3__45__cpo4cendE:
	.zero		1
	.type		_ZN40_INTERNAL_254c642d_4_k_cu_f9907912_195784cuda3std6ranges3__45__cpo4swapE,@object
	.size		_ZN40_INTERNAL_254c642d_4_k_cu_f9907912_195784cuda3std6ranges3__45__cpo4swapE,(.L_10 - _ZN40_INTERNAL_254c642d_4_k_cu_f9907912_195784cuda3std6ranges3__45__cpo4swapE)
_ZN40_INTERNAL_254c642d_4_k_cu_f9907912_195784cuda3std6ranges3__45__cpo4swapE:
	.zero		1
.L_10:


//--------------------- .nv.constant0._ZN7cutlass13device_kernelINS_4gemm6kernel13GemmUniversalIN4cute5tupleIJiiiiEEENS1_10collective13CollectiveMmaINS1_35MainloopSm100TmaUmmaWarpSpecializedILi3ELi2ELi4ENS5_IJNS4_1CILi4EEESB_NSA_ILi1EEEEEEEENS5_IJNSA_ILi64EEESF_NSA_ILi128EEEEEENS_10tfloat32_tENS5_IJlSC_lEEESI_SJ_NS4_8TiledMMAINS4_8MMA_AtomIJNS4_17SM100_MMA_TF32_SSISI_SI_fLi64ELi64ELNS4_4UMMA5MajorE0ELSO_0ELNSN_7ScaleInE0ELSP_0EEEEEENS4_6LayoutINS5_IJSC_SC_SC_EEENS5_IJNSA_ILi0EEESU_SU_EEEEENS5_IJNS4_10UnderscoreESX_SX_EEEEENS4_23SM90_TMA_LOAD_MULTICASTENS4_14ComposedLayoutINS4_7SwizzleILi3ELi4ELi3EEENS4_18smem_ptr_flag_bitsILi32EEENSS_INS5_IJNSA_ILi8EEENSA_ILi32EEEEEENS5_IJS17_SC_EEEEEEEvNS4_8identityES10_S1B_vS1C_EENS_8epilogue10collective18CollectiveEpilogueINS1E_23Sm100TmaWarpSpecializedILi3ELi2ELi16ELb1ELb0EEEJSH_NS5_IJNSS_ISF_SC_EENSS_IS17_SC_EEEEESI_SJ_SI_SJ_NS1E_6fusion15FusionCallbacksIS1I_NS1M_17LinearCombinationISI_fSI_fLNS_15FloatRoundStyleE2EEESH_S1L_JEEENS4_5SM1004TMEM4LOAD26SM100_TMEM_LOAD_16dp128b8xENS4_13SM90_TMA_LOADES1B_NS4_17SM75_U32x4_LDSM_NENS4_14SM90_TMA_STOREES1B_NS4_17SM90_U32x4_STSM_NENS4_39AutoVectorizingCopyWithAssumedAlignmentILi128EEEEEEvvEEEEvNT_6ParamsE --------------------------
	.section	.nv.constant0._ZN7cutlass13device_kernelINS_4gemm6kernel13GemmUniversalIN4cute5tupleIJiiiiEEENS1_10collective13CollectiveMmaINS1_35MainloopSm100TmaUmmaWarpSpecializedILi3ELi2ELi4ENS5_IJNS4_1CILi4EEESB_NSA_ILi1EEEEEEEENS5_IJNSA_ILi64EEESF_NSA_ILi128EEEEEENS_10tfloat32_tENS5_IJlSC_lEEESI_SJ_NS4_8TiledMMAINS4_8MMA_AtomIJNS4_17SM100_MMA_TF32_SSISI_SI_fLi64ELi64ELNS4_4UMMA5MajorE0ELSO_0ELNSN_7ScaleInE0ELSP_0EEEEEENS4_6LayoutINS5_IJSC_SC_SC_EEENS5_IJNSA_ILi0EEESU_SU_EEEEENS5_IJNS4_10UnderscoreESX_SX_EEEEENS4_23SM90_TMA_LOAD_MULTICASTENS4_14ComposedLayoutINS4_7SwizzleILi3ELi4ELi3EEENS4_18smem_ptr_flag_bitsILi32EEENSS_INS5_IJNSA_ILi8EEENSA_ILi32EEEEEENS5_IJS17_SC_EEEEEEEvNS4_8identityES10_S1B_vS1C_EENS_8epilogue10collective18CollectiveEpilogueINS1E_23Sm100TmaWarpSpecializedILi3ELi2ELi16ELb1ELb0EEEJSH_NS5_IJNSS_ISF_SC_EENSS_IS17_SC_EEEEESI_SJ_SI_SJ_NS1E_6fusion15FusionCallbacksIS1I_NS1M_17LinearCombinationISI_fSI_fLNS_15FloatRoundStyleE2EEESH_S1L_JEEENS4_5SM1004TMEM4LOAD26SM100_TMEM_LOAD_16dp128b8xENS4_13SM90_TMA_LOADES1B_NS4_17SM75_U32x4_LDSM_NENS4_14SM90_TMA_STOREES1B_NS4_17SM90_U32x4_STSM_NENS4_39AutoVectorizingCopyWithAssumedAlignmentILi128EEEEEEvvEEEEvNT_6ParamsE,"a",@progbits
	.sectionflags	@""
	.align	4
.nv.constant0._ZN7cutlass13device_kernelINS_4gemm6kernel13GemmUniversalIN4cute5tupleIJiiiiEEENS1_10collective13CollectiveMmaINS1_35MainloopSm100TmaUmmaWarpSpecializedILi3ELi2ELi4ENS5_IJNS4_1CILi4EEESB_NSA_ILi1EEEEEEEENS5_IJNSA_ILi64EEESF_NSA_ILi128EEEEEENS_10tfloat32_tENS5_IJlSC_lEEESI_SJ_NS4_8TiledMMAINS4_8MMA_AtomIJNS4_17SM100_MMA_TF32_SSISI_SI_fLi64ELi64ELNS4_4UMMA5MajorE0ELSO_0ELNSN_7ScaleInE0ELSP_0EEEEEENS4_6LayoutINS5_IJSC_SC_SC_EEENS5_IJNSA_ILi0EEESU_SU_EEEEENS5_IJNS4_10UnderscoreESX_SX_EEEEENS4_23SM90_TMA_LOAD_MULTICASTENS4_14ComposedLayoutINS4_7SwizzleILi3ELi4ELi3EEENS4_18smem_ptr_flag_bitsILi32EEENSS_INS5_IJNSA_ILi8EEENSA_ILi32EEEEEENS5_IJS17_SC_EEEEEEEvNS4_8identityES10_S1B_vS1C_EENS_8epilogue10collective18CollectiveEpilogueINS1E_23Sm100TmaWarpSpecializedILi3ELi2ELi16ELb1ELb0EEEJSH_NS5_IJNSS_ISF_SC_EENSS_IS17_SC_EEEEESI_SJ_SI_SJ_NS1E_6fusion15FusionCallbacksIS1I_NS1M_17LinearCombinationISI_fSI_fLNS_15FloatRoundStyleE2EEESH_S1L_JEEENS4_5SM1004TMEM4LOAD26SM100_TMEM_LOAD_16dp128b8xENS4_13SM90_TMA_LOADES1B_NS4_17SM75_U32x4_LDSM_NENS4_14SM90_TMA_STOREES1B_NS4_17SM90_U32x4_STSM_NENS4_39AutoVectorizingCopyWithAssumedAlignmentILi128EEEEEEvvEEEEvNT_6ParamsE:
	.zero		2944


//--------------------- SYMBOLS --------------------------

	.type		.nv.reservedSmem.offset0,@object
	.size		.nv.reservedSmem.offset0,0x4
	.type		.nv.reservedSmem.cap,@object
	.size		.nv.reservedSmem.cap,0x4
	.type		__assertfail,@function
